//
// Generated by NVIDIA NVVM Compiler
//
// Compiler Build ID: CL-36424714
// Cuda compilation tools, release 13.0, V13.0.88
// Based on NVVM 20.0.0
//

.version 9.0
.target sm_100
.address_size 64

	// .globl	_Z12sobel_kernelPKhPhjjj
.const .align 4 .b8 d_mask[200];

.visible .entry _Z12sobel_kernelPKhPhjjj(
	.param .u64 .ptr .align 1 _Z12sobel_kernelPKhPhjjj_param_0,
	.param .u64 .ptr .align 1 _Z12sobel_kernelPKhPhjjj_param_1,
	.param .u32 _Z12sobel_kernelPKhPhjjj_param_2,
	.param .u32 _Z12sobel_kernelPKhPhjjj_param_3,
	.param .u32 _Z12sobel_kernelPKhPhjjj_param_4
)
{
	.reg .pred 	%p<62>;
	.reg .b16 	%rs<307>;
	.reg .b32 	%r<216>;
	.reg .b64 	%rd<108>;
	.reg .b64 	%fd<667>;

	ld.param.u64 	%rd3, [_Z12sobel_kernelPKhPhjjj_param_0];
	ld.param.u32 	%r26, [_Z12sobel_kernelPKhPhjjj_param_2];
	ld.param.u32 	%r24, [_Z12sobel_kernelPKhPhjjj_param_3];
	ld.param.u32 	%r25, [_Z12sobel_kernelPKhPhjjj_param_4];
	cvta.to.global.u64 	%rd1, %rd3;
	mov.u32 	%r27, %ctaid.x;
	mov.u32 	%r28, %ntid.x;
	mov.u32 	%r29, %tid.x;
	mad.lo.s32 	%r1, %r27, %r28, %r29;
	mov.u32 	%r30, %ctaid.y;
	mov.u32 	%r31, %ntid.y;
	mov.u32 	%r32, %tid.y;
	mad.lo.s32 	%r33, %r30, %r31, %r32;
	setp.ge.s32 	%p6, %r1, %r24;
	setp.ge.s32 	%p7, %r33, %r26;
	or.pred  	%p8, %p6, %p7;
	@%p8 bra 	$L__BB0_110;
	add.s32 	%r3, %r33, -2;
	setp.lt.u32 	%p9, %r33, 2;
	setp.ge.s32 	%p10, %r3, %r26;
	or.pred  	%p1, %p9, %p10;
	mov.f64 	%fd544, 0d0000000000000000;
	mov.f64 	%fd545, %fd544;
	mov.f64 	%fd546, %fd544;
	@%p1 bra 	$L__BB0_12;
	mul.lo.s32 	%r4, %r3, %r24;
	add.s32 	%r5, %r1, -2;
	setp.lt.s32 	%p11, %r1, 2;
	setp.ge.s32 	%p12, %r5, %r24;
	or.pred  	%p13, %p11, %p12;
	mov.f64 	%fd544, 0d0000000000000000;
	@%p13 bra 	$L__BB0_4;
	add.s32 	%r34, %r5, %r4;
	mul.lo.s32 	%r35, %r34, %r25;
	cvt.s64.s32 	%rd4, %r35;
	add.s64 	%rd5, %rd1, %rd4;
	ld.global.nc.u8 	%rs1, [%rd5];
	cvt.u16.u8 	%rs2, %rs1;
	ld.global.nc.u8 	%rs3, [%rd5+1];
	cvt.u16.u8 	%rs4, %rs3;
	ld.global.nc.u8 	%rs5, [%rd5+2];
	cvt.u16.u8 	%rs6, %rs5;
	ld.const.u32 	%r36, [d_mask];
	cvt.rn.f64.u16 	%fd303, %rs2;
	cvt.rn.f64.s32 	%fd304, %r36;
	fma.rn.f64 	%fd546, %fd303, %fd304, 0d0000000000000000;
	cvt.rn.f64.u16 	%fd305, %rs4;
	fma.rn.f64 	%fd545, %fd305, %fd304, 0d0000000000000000;
	cvt.rn.f64.u16 	%fd306, %rs6;
	fma.rn.f64 	%fd544, %fd306, %fd304, 0d0000000000000000;
$L__BB0_4:
	setp.lt.s32 	%p14, %r1, 1;
	setp.gt.s32 	%p15, %r1, %r24;
	or.pred  	%p16, %p14, %p15;
	@%p16 bra 	$L__BB0_6;
	add.s32 	%r37, %r1, %r4;
	add.s32 	%r38, %r37, -1;
	mul.lo.s32 	%r39, %r38, %r25;
	cvt.s64.s32 	%rd6, %r39;
	add.s64 	%rd7, %rd1, %rd6;
	ld.global.nc.u8 	%rs7, [%rd7];
	cvt.u16.u8 	%rs8, %rs7;
	ld.global.nc.u8 	%rs9, [%rd7+1];
	cvt.u16.u8 	%rs10, %rs9;
	ld.global.nc.u8 	%rs11, [%rd7+2];
	cvt.u16.u8 	%rs12, %rs11;
	ld.const.u32 	%r40, [d_mask+20];
	cvt.rn.f64.u16 	%fd307, %rs8;
	cvt.rn.f64.s32 	%fd308, %r40;
	fma.rn.f64 	%fd546, %fd307, %fd308, %fd546;
	cvt.rn.f64.u16 	%fd309, %rs10;
	fma.rn.f64 	%fd545, %fd309, %fd308, %fd545;
	cvt.rn.f64.u16 	%fd310, %rs12;
	fma.rn.f64 	%fd544, %fd310, %fd308, %fd544;
$L__BB0_6:
	setp.lt.s32 	%p17, %r1, 0;
	@%p17 bra 	$L__BB0_8;
	add.s32 	%r41, %r1, %r4;
	mul.lo.s32 	%r42, %r41, %r25;
	cvt.s64.s32 	%rd8, %r42;
	add.s64 	%rd9, %rd1, %rd8;
	ld.global.nc.u8 	%rs13, [%rd9];
	cvt.u16.u8 	%rs14, %rs13;
	ld.global.nc.u8 	%rs15, [%rd9+1];
	cvt.u16.u8 	%rs16, %rs15;
	ld.global.nc.u8 	%rs17, [%rd9+2];
	cvt.u16.u8 	%rs18, %rs17;
	ld.const.u32 	%r43, [d_mask+40];
	cvt.rn.f64.u16 	%fd311, %rs14;
	cvt.rn.f64.s32 	%fd312, %r43;
	fma.rn.f64 	%fd546, %fd311, %fd312, %fd546;
	cvt.rn.f64.u16 	%fd313, %rs16;
	fma.rn.f64 	%fd545, %fd313, %fd312, %fd545;
	cvt.rn.f64.u16 	%fd314, %rs18;
	fma.rn.f64 	%fd544, %fd314, %fd312, %fd544;
$L__BB0_8:
	add.s32 	%r6, %r1, 1;
	setp.lt.s32 	%p18, %r1, -1;
	setp.ge.s32 	%p19, %r6, %r24;
	or.pred  	%p20, %p18, %p19;
	@%p20 bra 	$L__BB0_10;
	add.s32 	%r44, %r6, %r4;
	mul.lo.s32 	%r45, %r44, %r25;
	cvt.s64.s32 	%rd10, %r45;
	add.s64 	%rd11, %rd1, %rd10;
	ld.global.nc.u8 	%rs19, [%rd11];
	cvt.u16.u8 	%rs20, %rs19;
	ld.global.nc.u8 	%rs21, [%rd11+1];
	cvt.u16.u8 	%rs22, %rs21;
	ld.global.nc.u8 	%rs23, [%rd11+2];
	cvt.u16.u8 	%rs24, %rs23;
	ld.const.u32 	%r46, [d_mask+60];
	cvt.rn.f64.u16 	%fd315, %rs20;
	cvt.rn.f64.s32 	%fd316, %r46;
	fma.rn.f64 	%fd546, %fd315, %fd316, %fd546;
	cvt.rn.f64.u16 	%fd317, %rs22;
	fma.rn.f64 	%fd545, %fd317, %fd316, %fd545;
	cvt.rn.f64.u16 	%fd318, %rs24;
	fma.rn.f64 	%fd544, %fd318, %fd316, %fd544;
$L__BB0_10:
	add.s32 	%r7, %r1, 2;
	setp.lt.s32 	%p21, %r1, -2;
	setp.ge.s32 	%p22, %r7, %r24;
	or.pred  	%p23, %p21, %p22;
	@%p23 bra 	$L__BB0_12;
	add.s32 	%r47, %r7, %r4;
	mul.lo.s32 	%r48, %r47, %r25;
	cvt.s64.s32 	%rd12, %r48;
	add.s64 	%rd13, %rd1, %rd12;
	ld.global.nc.u8 	%rs25, [%rd13];
	cvt.u16.u8 	%rs26, %rs25;
	ld.global.nc.u8 	%rs27, [%rd13+1];
	cvt.u16.u8 	%rs28, %rs27;
	ld.global.nc.u8 	%rs29, [%rd13+2];
	cvt.u16.u8 	%rs30, %rs29;
	ld.const.u32 	%r49, [d_mask+80];
	cvt.rn.f64.u16 	%fd319, %rs26;
	cvt.rn.f64.s32 	%fd320, %r49;
	fma.rn.f64 	%fd546, %fd319, %fd320, %fd546;
	cvt.rn.f64.u16 	%fd321, %rs28;
	fma.rn.f64 	%fd545, %fd321, %fd320, %fd545;
	cvt.rn.f64.u16 	%fd322, %rs30;
	fma.rn.f64 	%fd544, %fd322, %fd320, %fd544;
$L__BB0_12:
	add.s32 	%r8, %r33, -1;
	setp.ge.u32 	%p24, %r8, %r26;
	@%p24 bra 	$L__BB0_23;
	mul.lo.s32 	%r9, %r8, %r24;
	add.s32 	%r10, %r1, -2;
	setp.lt.s32 	%p25, %r1, 2;
	setp.ge.s32 	%p26, %r10, %r24;
	or.pred  	%p27, %p25, %p26;
	@%p27 bra 	$L__BB0_15;
	add.s32 	%r50, %r10, %r9;
	mul.lo.s32 	%r51, %r50, %r25;
	cvt.s64.s32 	%rd14, %r51;
	add.s64 	%rd15, %rd1, %rd14;
	ld.global.nc.u8 	%rs31, [%rd15];
	cvt.u16.u8 	%rs32, %rs31;
	ld.global.nc.u8 	%rs33, [%rd15+1];
	cvt.u16.u8 	%rs34, %rs33;
	ld.global.nc.u8 	%rs35, [%rd15+2];
	cvt.u16.u8 	%rs36, %rs35;
	ld.const.u32 	%r52, [d_mask+4];
	cvt.rn.f64.u16 	%fd323, %rs32;
	cvt.rn.f64.s32 	%fd324, %r52;
	fma.rn.f64 	%fd546, %fd323, %fd324, %fd546;
	cvt.rn.f64.u16 	%fd325, %rs34;
	fma.rn.f64 	%fd545, %fd325, %fd324, %fd545;
	cvt.rn.f64.u16 	%fd326, %rs36;
	fma.rn.f64 	%fd544, %fd326, %fd324, %fd544;
$L__BB0_15:
	setp.lt.s32 	%p28, %r1, 1;
	setp.gt.s32 	%p29, %r1, %r24;
	or.pred  	%p30, %p28, %p29;
	@%p30 bra 	$L__BB0_17;
	add.s32 	%r53, %r1, %r9;
	add.s32 	%r54, %r53, -1;
	mul.lo.s32 	%r55, %r54, %r25;
	cvt.s64.s32 	%rd16, %r55;
	add.s64 	%rd17, %rd1, %rd16;
	ld.global.nc.u8 	%rs37, [%rd17];
	cvt.u16.u8 	%rs38, %rs37;
	ld.global.nc.u8 	%rs39, [%rd17+1];
	cvt.u16.u8 	%rs40, %rs39;
	ld.global.nc.u8 	%rs41, [%rd17+2];
	cvt.u16.u8 	%rs42, %rs41;
	ld.const.u32 	%r56, [d_mask+24];
	cvt.rn.f64.u16 	%fd327, %rs38;
	cvt.rn.f64.s32 	%fd328, %r56;
	fma.rn.f64 	%fd546, %fd327, %fd328, %fd546;
	cvt.rn.f64.u16 	%fd329, %rs40;
	fma.rn.f64 	%fd545, %fd329, %fd328, %fd545;
	cvt.rn.f64.u16 	%fd330, %rs42;
	fma.rn.f64 	%fd544, %fd330, %fd328, %fd544;
$L__BB0_17:
	setp.lt.s32 	%p31, %r1, 0;
	@%p31 bra 	$L__BB0_19;
	add.s32 	%r57, %r1, %r9;
	mul.lo.s32 	%r58, %r57, %r25;
	cvt.s64.s32 	%rd18, %r58;
	add.s64 	%rd19, %rd1, %rd18;
	ld.global.nc.u8 	%rs43, [%rd19];
	cvt.u16.u8 	%rs44, %rs43;
	ld.global.nc.u8 	%rs45, [%rd19+1];
	cvt.u16.u8 	%rs46, %rs45;
	ld.global.nc.u8 	%rs47, [%rd19+2];
	cvt.u16.u8 	%rs48, %rs47;
	ld.const.u32 	%r59, [d_mask+44];
	cvt.rn.f64.u16 	%fd331, %rs44;
	cvt.rn.f64.s32 	%fd332, %r59;
	fma.rn.f64 	%fd546, %fd331, %fd332, %fd546;
	cvt.rn.f64.u16 	%fd333, %rs46;
	fma.rn.f64 	%fd545, %fd333, %fd332, %fd545;
	cvt.rn.f64.u16 	%fd334, %rs48;
	fma.rn.f64 	%fd544, %fd334, %fd332, %fd544;
$L__BB0_19:
	add.s32 	%r11, %r1, 1;
	setp.lt.s32 	%p32, %r1, -1;
	setp.ge.s32 	%p33, %r11, %r24;
	or.pred  	%p34, %p32, %p33;
	@%p34 bra 	$L__BB0_21;
	add.s32 	%r60, %r11, %r9;
	mul.lo.s32 	%r61, %r60, %r25;
	cvt.s64.s32 	%rd20, %r61;
	add.s64 	%rd21, %rd1, %rd20;
	ld.global.nc.u8 	%rs49, [%rd21];
	cvt.u16.u8 	%rs50, %rs49;
	ld.global.nc.u8 	%rs51, [%rd21+1];
	cvt.u16.u8 	%rs52, %rs51;
	ld.global.nc.u8 	%rs53, [%rd21+2];
	cvt.u16.u8 	%rs54, %rs53;
	ld.const.u32 	%r62, [d_mask+64];
	cvt.rn.f64.u16 	%fd335, %rs50;
	cvt.rn.f64.s32 	%fd336, %r62;
	fma.rn.f64 	%fd546, %fd335, %fd336, %fd546;
	cvt.rn.f64.u16 	%fd337, %rs52;
	fma.rn.f64 	%fd545, %fd337, %fd336, %fd545;
	cvt.rn.f64.u16 	%fd338, %rs54;
	fma.rn.f64 	%fd544, %fd338, %fd336, %fd544;
$L__BB0_21:
	add.s32 	%r12, %r1, 2;
	setp.lt.s32 	%p35, %r1, -2;
	setp.ge.s32 	%p36, %r12, %r24;
	or.pred  	%p37, %p35, %p36;
	@%p37 bra 	$L__BB0_23;
	add.s32 	%r63, %r12, %r9;
	mul.lo.s32 	%r64, %r63, %r25;
	cvt.s64.s32 	%rd22, %r64;
	add.s64 	%rd23, %rd1, %rd22;
	ld.global.nc.u8 	%rs55, [%rd23];
	cvt.u16.u8 	%rs56, %rs55;
	ld.global.nc.u8 	%rs57, [%rd23+1];
	cvt.u16.u8 	%rs58, %rs57;
	ld.global.nc.u8 	%rs59, [%rd23+2];
	cvt.u16.u8 	%rs60, %rs59;
	ld.const.u32 	%r65, [d_mask+84];
	cvt.rn.f64.u16 	%fd339, %rs56;
	cvt.rn.f64.s32 	%fd340, %r65;
	fma.rn.f64 	%fd546, %fd339, %fd340, %fd546;
	cvt.rn.f64.u16 	%fd341, %rs58;
	fma.rn.f64 	%fd545, %fd341, %fd340, %fd545;
	cvt.rn.f64.u16 	%fd342, %rs60;
	fma.rn.f64 	%fd544, %fd342, %fd340, %fd544;
$L__BB0_23:
	mul.lo.s32 	%r13, %r33, %r24;
	add.s32 	%r14, %r1, -2;
	setp.lt.s32 	%p38, %r1, 2;
	setp.ge.s32 	%p39, %r14, %r24;
	or.pred  	%p2, %p38, %p39;
	@%p2 bra 	$L__BB0_25;
	add.s32 	%r66, %r14, %r13;
	mul.lo.s32 	%r67, %r66, %r25;
	cvt.s64.s32 	%rd24, %r67;
	add.s64 	%rd25, %rd1, %rd24;
	ld.global.nc.u8 	%rs61, [%rd25];
	cvt.u16.u8 	%rs62, %rs61;
	ld.global.nc.u8 	%rs63, [%rd25+1];
	cvt.u16.u8 	%rs64, %rs63;
	ld.global.nc.u8 	%rs65, [%rd25+2];
	cvt.u16.u8 	%rs66, %rs65;
	ld.const.u32 	%r68, [d_mask+8];
	cvt.rn.f64.u16 	%fd343, %rs62;
	cvt.rn.f64.s32 	%fd344, %r68;
	fma.rn.f64 	%fd546, %fd343, %fd344, %fd546;
	cvt.rn.f64.u16 	%fd345, %rs64;
	fma.rn.f64 	%fd545, %fd345, %fd344, %fd545;
	cvt.rn.f64.u16 	%fd346, %rs66;
	fma.rn.f64 	%fd544, %fd346, %fd344, %fd544;
$L__BB0_25:
	setp.lt.s32 	%p40, %r1, 1;
	setp.gt.s32 	%p41, %r1, %r24;
	or.pred  	%p3, %p40, %p41;
	@%p3 bra 	$L__BB0_27;
	add.s32 	%r69, %r1, %r13;
	add.s32 	%r70, %r69, -1;
	mul.lo.s32 	%r71, %r70, %r25;
	cvt.s64.s32 	%rd26, %r71;
	add.s64 	%rd27, %rd1, %rd26;
	ld.global.nc.u8 	%rs67, [%rd27];
	cvt.u16.u8 	%rs68, %rs67;
	ld.global.nc.u8 	%rs69, [%rd27+1];
	cvt.u16.u8 	%rs70, %rs69;
	ld.global.nc.u8 	%rs71, [%rd27+2];
	cvt.u16.u8 	%rs72, %rs71;
	ld.const.u32 	%r72, [d_mask+28];
	cvt.rn.f64.u16 	%fd347, %rs68;
	cvt.rn.f64.s32 	%fd348, %r72;
	fma.rn.f64 	%fd546, %fd347, %fd348, %fd546;
	cvt.rn.f64.u16 	%fd349, %rs70;
	fma.rn.f64 	%fd545, %fd349, %fd348, %fd545;
	cvt.rn.f64.u16 	%fd350, %rs72;
	fma.rn.f64 	%fd544, %fd350, %fd348, %fd544;
$L__BB0_27:
	setp.lt.s32 	%p42, %r1, 0;
	@%p42 bra 	$L__BB0_29;
	add.s32 	%r73, %r1, %r13;
	mul.lo.s32 	%r74, %r73, %r25;
	cvt.s64.s32 	%rd28, %r74;
	add.s64 	%rd29, %rd1, %rd28;
	ld.global.nc.u8 	%rs73, [%rd29];
	cvt.u16.u8 	%rs74, %rs73;
	ld.global.nc.u8 	%rs75, [%rd29+1];
	cvt.u16.u8 	%rs76, %rs75;
	ld.global.nc.u8 	%rs77, [%rd29+2];
	cvt.u16.u8 	%rs78, %rs77;
	ld.const.u32 	%r75, [d_mask+48];
	cvt.rn.f64.u16 	%fd351, %rs74;
	cvt.rn.f64.s32 	%fd352, %r75;
	fma.rn.f64 	%fd546, %fd351, %fd352, %fd546;
	cvt.rn.f64.u16 	%fd353, %rs76;
	fma.rn.f64 	%fd545, %fd353, %fd352, %fd545;
	cvt.rn.f64.u16 	%fd354, %rs78;
	fma.rn.f64 	%fd544, %fd354, %fd352, %fd544;
$L__BB0_29:
	add.s32 	%r15, %r1, 1;
	setp.lt.s32 	%p43, %r1, -1;
	setp.ge.s32 	%p44, %r15, %r24;
	or.pred  	%p4, %p43, %p44;
	@%p4 bra 	$L__BB0_31;
	add.s32 	%r76, %r15, %r13;
	mul.lo.s32 	%r77, %r76, %r25;
	cvt.s64.s32 	%rd30, %r77;
	add.s64 	%rd31, %rd1, %rd30;
	ld.global.nc.u8 	%rs79, [%rd31];
	cvt.u16.u8 	%rs80, %rs79;
	ld.global.nc.u8 	%rs81, [%rd31+1];
	cvt.u16.u8 	%rs82, %rs81;
	ld.global.nc.u8 	%rs83, [%rd31+2];
	cvt.u16.u8 	%rs84, %rs83;
	ld.const.u32 	%r78, [d_mask+68];
	cvt.rn.f64.u16 	%fd355, %rs80;
	cvt.rn.f64.s32 	%fd356, %r78;
	fma.rn.f64 	%fd546, %fd355, %fd356, %fd546;
	cvt.rn.f64.u16 	%fd357, %rs82;
	fma.rn.f64 	%fd545, %fd357, %fd356, %fd545;
	cvt.rn.f64.u16 	%fd358, %rs84;
	fma.rn.f64 	%fd544, %fd358, %fd356, %fd544;
$L__BB0_31:
	add.s32 	%r16, %r1, 2;
	setp.lt.s32 	%p45, %r1, -2;
	setp.ge.s32 	%p46, %r16, %r24;
	or.pred  	%p5, %p45, %p46;
	@%p5 bra 	$L__BB0_33;
	add.s32 	%r79, %r16, %r13;
	mul.lo.s32 	%r80, %r79, %r25;
	cvt.s64.s32 	%rd32, %r80;
	add.s64 	%rd33, %rd1, %rd32;
	ld.global.nc.u8 	%rs85, [%rd33];
	cvt.u16.u8 	%rs86, %rs85;
	ld.global.nc.u8 	%rs87, [%rd33+1];
	cvt.u16.u8 	%rs88, %rs87;
	ld.global.nc.u8 	%rs89, [%rd33+2];
	cvt.u16.u8 	%rs90, %rs89;
	ld.const.u32 	%r81, [d_mask+88];
	cvt.rn.f64.u16 	%fd359, %rs86;
	cvt.rn.f64.s32 	%fd360, %r81;
	fma.rn.f64 	%fd546, %fd359, %fd360, %fd546;
	cvt.rn.f64.u16 	%fd361, %rs88;
	fma.rn.f64 	%fd545, %fd361, %fd360, %fd545;
	cvt.rn.f64.u16 	%fd362, %rs90;
	fma.rn.f64 	%fd544, %fd362, %fd360, %fd544;
$L__BB0_33:
	add.s32 	%r17, %r33, 1;
	setp.ge.u32 	%p47, %r17, %r26;
	@%p47 bra 	$L__BB0_44;
	add.s32 	%r18, %r13, %r24;
	@%p2 bra 	$L__BB0_36;
	add.s32 	%r82, %r14, %r18;
	mul.lo.s32 	%r83, %r82, %r25;
	cvt.s64.s32 	%rd34, %r83;
	add.s64 	%rd35, %rd1, %rd34;
	ld.global.nc.u8 	%rs91, [%rd35];
	cvt.u16.u8 	%rs92, %rs91;
	ld.global.nc.u8 	%rs93, [%rd35+1];
	cvt.u16.u8 	%rs94, %rs93;
	ld.global.nc.u8 	%rs95, [%rd35+2];
	cvt.u16.u8 	%rs96, %rs95;
	ld.const.u32 	%r84, [d_mask+12];
	cvt.rn.f64.u16 	%fd363, %rs92;
	cvt.rn.f64.s32 	%fd364, %r84;
	fma.rn.f64 	%fd546, %fd363, %fd364, %fd546;
	cvt.rn.f64.u16 	%fd365, %rs94;
	fma.rn.f64 	%fd545, %fd365, %fd364, %fd545;
	cvt.rn.f64.u16 	%fd366, %rs96;
	fma.rn.f64 	%fd544, %fd366, %fd364, %fd544;
$L__BB0_36:
	@%p3 bra 	$L__BB0_38;
	add.s32 	%r85, %r1, %r18;
	add.s32 	%r86, %r85, -1;
	mul.lo.s32 	%r87, %r86, %r25;
	cvt.s64.s32 	%rd36, %r87;
	add.s64 	%rd37, %rd1, %rd36;
	ld.global.nc.u8 	%rs97, [%rd37];
	cvt.u16.u8 	%rs98, %rs97;
	ld.global.nc.u8 	%rs99, [%rd37+1];
	cvt.u16.u8 	%rs100, %rs99;
	ld.global.nc.u8 	%rs101, [%rd37+2];
	cvt.u16.u8 	%rs102, %rs101;
	ld.const.u32 	%r88, [d_mask+32];
	cvt.rn.f64.u16 	%fd367, %rs98;
	cvt.rn.f64.s32 	%fd368, %r88;
	fma.rn.f64 	%fd546, %fd367, %fd368, %fd546;
	cvt.rn.f64.u16 	%fd369, %rs100;
	fma.rn.f64 	%fd545, %fd369, %fd368, %fd545;
	cvt.rn.f64.u16 	%fd370, %rs102;
	fma.rn.f64 	%fd544, %fd370, %fd368, %fd544;
$L__BB0_38:
	setp.lt.s32 	%p48, %r1, 0;
	@%p48 bra 	$L__BB0_40;
	add.s32 	%r89, %r1, %r18;
	mul.lo.s32 	%r90, %r89, %r25;
	cvt.s64.s32 	%rd38, %r90;
	add.s64 	%rd39, %rd1, %rd38;
	ld.global.nc.u8 	%rs103, [%rd39];
	cvt.u16.u8 	%rs104, %rs103;
	ld.global.nc.u8 	%rs105, [%rd39+1];
	cvt.u16.u8 	%rs106, %rs105;
	ld.global.nc.u8 	%rs107, [%rd39+2];
	cvt.u16.u8 	%rs108, %rs107;
	ld.const.u32 	%r91, [d_mask+52];
	cvt.rn.f64.u16 	%fd371, %rs104;
	cvt.rn.f64.s32 	%fd372, %r91;
	fma.rn.f64 	%fd546, %fd371, %fd372, %fd546;
	cvt.rn.f64.u16 	%fd373, %rs106;
	fma.rn.f64 	%fd545, %fd373, %fd372, %fd545;
	cvt.rn.f64.u16 	%fd374, %rs108;
	fma.rn.f64 	%fd544, %fd374, %fd372, %fd544;
$L__BB0_40:
	@%p4 bra 	$L__BB0_42;
	add.s32 	%r92, %r1, %r18;
	mad.lo.s32 	%r93, %r25, %r92, %r25;
	cvt.s64.s32 	%rd40, %r93;
	add.s64 	%rd41, %rd1, %rd40;
	ld.global.nc.u8 	%rs109, [%rd41];
	cvt.u16.u8 	%rs110, %rs109;
	ld.global.nc.u8 	%rs111, [%rd41+1];
	cvt.u16.u8 	%rs112, %rs111;
	ld.global.nc.u8 	%rs113, [%rd41+2];
	cvt.u16.u8 	%rs114, %rs113;
	ld.const.u32 	%r94, [d_mask+72];
	cvt.rn.f64.u16 	%fd375, %rs110;
	cvt.rn.f64.s32 	%fd376, %r94;
	fma.rn.f64 	%fd546, %fd375, %fd376, %fd546;
	cvt.rn.f64.u16 	%fd377, %rs112;
	fma.rn.f64 	%fd545, %fd377, %fd376, %fd545;
	cvt.rn.f64.u16 	%fd378, %rs114;
	fma.rn.f64 	%fd544, %fd378, %fd376, %fd544;
$L__BB0_42:
	@%p5 bra 	$L__BB0_44;
	add.s32 	%r95, %r16, %r18;
	mul.lo.s32 	%r96, %r95, %r25;
	cvt.s64.s32 	%rd42, %r96;
	add.s64 	%rd43, %rd1, %rd42;
	ld.global.nc.u8 	%rs115, [%rd43];
	cvt.u16.u8 	%rs116, %rs115;
	ld.global.nc.u8 	%rs117, [%rd43+1];
	cvt.u16.u8 	%rs118, %rs117;
	ld.global.nc.u8 	%rs119, [%rd43+2];
	cvt.u16.u8 	%rs120, %rs119;
	ld.const.u32 	%r97, [d_mask+92];
	cvt.rn.f64.u16 	%fd379, %rs116;
	cvt.rn.f64.s32 	%fd380, %r97;
	fma.rn.f64 	%fd546, %fd379, %fd380, %fd546;
	cvt.rn.f64.u16 	%fd381, %rs118;
	fma.rn.f64 	%fd545, %fd381, %fd380, %fd545;
	cvt.rn.f64.u16 	%fd382, %rs120;
	fma.rn.f64 	%fd544, %fd382, %fd380, %fd544;
$L__BB0_44:
	add.s32 	%r19, %r33, 2;
	setp.ge.u32 	%p49, %r19, %r26;
	@%p49 bra 	$L__BB0_55;
	shl.b32 	%r98, %r24, 1;
	add.s32 	%r20, %r13, %r98;
	@%p2 bra 	$L__BB0_47;
	add.s32 	%r99, %r14, %r20;
	mul.lo.s32 	%r100, %r99, %r25;
	cvt.s64.s32 	%rd44, %r100;
	add.s64 	%rd45, %rd1, %rd44;
	ld.global.nc.u8 	%rs121, [%rd45];
	cvt.u16.u8 	%rs122, %rs121;
	ld.global.nc.u8 	%rs123, [%rd45+1];
	cvt.u16.u8 	%rs124, %rs123;
	ld.global.nc.u8 	%rs125, [%rd45+2];
	cvt.u16.u8 	%rs126, %rs125;
	ld.const.u32 	%r101, [d_mask+16];
	cvt.rn.f64.u16 	%fd383, %rs122;
	cvt.rn.f64.s32 	%fd384, %r101;
	fma.rn.f64 	%fd546, %fd383, %fd384, %fd546;
	cvt.rn.f64.u16 	%fd385, %rs124;
	fma.rn.f64 	%fd545, %fd385, %fd384, %fd545;
	cvt.rn.f64.u16 	%fd386, %rs126;
	fma.rn.f64 	%fd544, %fd386, %fd384, %fd544;
$L__BB0_47:
	@%p3 bra 	$L__BB0_49;
	add.s32 	%r102, %r1, %r20;
	add.s32 	%r103, %r102, -1;
	mul.lo.s32 	%r104, %r103, %r25;
	cvt.s64.s32 	%rd46, %r104;
	add.s64 	%rd47, %rd1, %rd46;
	ld.global.nc.u8 	%rs127, [%rd47];
	cvt.u16.u8 	%rs128, %rs127;
	ld.global.nc.u8 	%rs129, [%rd47+1];
	cvt.u16.u8 	%rs130, %rs129;
	ld.global.nc.u8 	%rs131, [%rd47+2];
	cvt.u16.u8 	%rs132, %rs131;
	ld.const.u32 	%r105, [d_mask+36];
	cvt.rn.f64.u16 	%fd387, %rs128;
	cvt.rn.f64.s32 	%fd388, %r105;
	fma.rn.f64 	%fd546, %fd387, %fd388, %fd546;
	cvt.rn.f64.u16 	%fd389, %rs130;
	fma.rn.f64 	%fd545, %fd389, %fd388, %fd545;
	cvt.rn.f64.u16 	%fd390, %rs132;
	fma.rn.f64 	%fd544, %fd390, %fd388, %fd544;
$L__BB0_49:
	setp.lt.s32 	%p50, %r1, 0;
	@%p50 bra 	$L__BB0_51;
	add.s32 	%r106, %r1, %r20;
	mul.lo.s32 	%r107, %r106, %r25;
	cvt.s64.s32 	%rd48, %r107;
	add.s64 	%rd49, %rd1, %rd48;
	ld.global.nc.u8 	%rs133, [%rd49];
	cvt.u16.u8 	%rs134, %rs133;
	ld.global.nc.u8 	%rs135, [%rd49+1];
	cvt.u16.u8 	%rs136, %rs135;
	ld.global.nc.u8 	%rs137, [%rd49+2];
	cvt.u16.u8 	%rs138, %rs137;
	ld.const.u32 	%r108, [d_mask+56];
	cvt.rn.f64.u16 	%fd391, %rs134;
	cvt.rn.f64.s32 	%fd392, %r108;
	fma.rn.f64 	%fd546, %fd391, %fd392, %fd546;
	cvt.rn.f64.u16 	%fd393, %rs136;
	fma.rn.f64 	%fd545, %fd393, %fd392, %fd545;
	cvt.rn.f64.u16 	%fd394, %rs138;
	fma.rn.f64 	%fd544, %fd394, %fd392, %fd544;
$L__BB0_51:
	@%p4 bra 	$L__BB0_53;
	add.s32 	%r109, %r1, %r20;
	mad.lo.s32 	%r110, %r25, %r109, %r25;
	cvt.s64.s32 	%rd50, %r110;
	add.s64 	%rd51, %rd1, %rd50;
	ld.global.nc.u8 	%rs139, [%rd51];
	cvt.u16.u8 	%rs140, %rs139;
	ld.global.nc.u8 	%rs141, [%rd51+1];
	cvt.u16.u8 	%rs142, %rs141;
	ld.global.nc.u8 	%rs143, [%rd51+2];
	cvt.u16.u8 	%rs144, %rs143;
	ld.const.u32 	%r111, [d_mask+76];
	cvt.rn.f64.u16 	%fd395, %rs140;
	cvt.rn.f64.s32 	%fd396, %r111;
	fma.rn.f64 	%fd546, %fd395, %fd396, %fd546;
	cvt.rn.f64.u16 	%fd397, %rs142;
	fma.rn.f64 	%fd545, %fd397, %fd396, %fd545;
	cvt.rn.f64.u16 	%fd398, %rs144;
	fma.rn.f64 	%fd544, %fd398, %fd396, %fd544;
$L__BB0_53:
	@%p5 bra 	$L__BB0_55;
	add.s32 	%r112, %r16, %r20;
	mul.lo.s32 	%r113, %r112, %r25;
	cvt.s64.s32 	%rd52, %r113;
	add.s64 	%rd53, %rd1, %rd52;
	ld.global.nc.u8 	%rs145, [%rd53];
	cvt.u16.u8 	%rs146, %rs145;
	ld.global.nc.u8 	%rs147, [%rd53+1];
	cvt.u16.u8 	%rs148, %rs147;
	ld.global.nc.u8 	%rs149, [%rd53+2];
	cvt.u16.u8 	%rs150, %rs149;
	ld.const.u32 	%r114, [d_mask+96];
	cvt.rn.f64.u16 	%fd399, %rs146;
	cvt.rn.f64.s32 	%fd400, %r114;
	fma.rn.f64 	%fd546, %fd399, %fd400, %fd546;
	cvt.rn.f64.u16 	%fd401, %rs148;
	fma.rn.f64 	%fd545, %fd401, %fd400, %fd545;
	cvt.rn.f64.u16 	%fd402, %rs150;
	fma.rn.f64 	%fd544, %fd402, %fd400, %fd544;
$L__BB0_55:
	mov.f64 	%fd619, 0d0000000000000000;
	mov.f64 	%fd620, %fd619;
	mov.f64 	%fd621, %fd619;
	@%p1 bra 	$L__BB0_66;
	mul.lo.s32 	%r21, %r3, %r24;
	mov.f64 	%fd619, 0d0000000000000000;
	@%p2 bra 	$L__BB0_58;
	add.s32 	%r115, %r14, %r21;
	mul.lo.s32 	%r116, %r115, %r25;
	cvt.s64.s32 	%rd54, %r116;
	add.s64 	%rd55, %rd1, %rd54;
	ld.global.nc.u8 	%rs151, [%rd55];
	cvt.u16.u8 	%rs152, %rs151;
	ld.global.nc.u8 	%rs153, [%rd55+1];
	cvt.u16.u8 	%rs154, %rs153;
	ld.global.nc.u8 	%rs155, [%rd55+2];
	cvt.u16.u8 	%rs156, %rs155;
	ld.const.u32 	%r117, [d_mask+100];
	cvt.rn.f64.u16 	%fd405, %rs152;
	cvt.rn.f64.s32 	%fd406, %r117;
	fma.rn.f64 	%fd621, %fd405, %fd406, 0d0000000000000000;
	cvt.rn.f64.u16 	%fd407, %rs154;
	fma.rn.f64 	%fd620, %fd407, %fd406, 0d0000000000000000;
	cvt.rn.f64.u16 	%fd408, %rs156;
	fma.rn.f64 	%fd619, %fd408, %fd406, 0d0000000000000000;
$L__BB0_58:
	@%p3 bra 	$L__BB0_60;
	add.s32 	%r118, %r1, %r21;
	add.s32 	%r119, %r118, -1;
	mul.lo.s32 	%r120, %r119, %r25;
	cvt.s64.s32 	%rd56, %r120;
	add.s64 	%rd57, %rd1, %rd56;
	ld.global.nc.u8 	%rs157, [%rd57];
	cvt.u16.u8 	%rs158, %rs157;
	ld.global.nc.u8 	%rs159, [%rd57+1];
	cvt.u16.u8 	%rs160, %rs159;
	ld.global.nc.u8 	%rs161, [%rd57+2];
	cvt.u16.u8 	%rs162, %rs161;
	ld.const.u32 	%r121, [d_mask+120];
	cvt.rn.f64.u16 	%fd409, %rs158;
	cvt.rn.f64.s32 	%fd410, %r121;
	fma.rn.f64 	%fd621, %fd409, %fd410, %fd621;
	cvt.rn.f64.u16 	%fd411, %rs160;
	fma.rn.f64 	%fd620, %fd411, %fd410, %fd620;
	cvt.rn.f64.u16 	%fd412, %rs162;
	fma.rn.f64 	%fd619, %fd412, %fd410, %fd619;
$L__BB0_60:
	setp.lt.s32 	%p51, %r1, 0;
	@%p51 bra 	$L__BB0_62;
	add.s32 	%r122, %r1, %r21;
	mul.lo.s32 	%r123, %r122, %r25;
	cvt.s64.s32 	%rd58, %r123;
	add.s64 	%rd59, %rd1, %rd58;
	ld.global.nc.u8 	%rs163, [%rd59];
	cvt.u16.u8 	%rs164, %rs163;
	ld.global.nc.u8 	%rs165, [%rd59+1];
	cvt.u16.u8 	%rs166, %rs165;
	ld.global.nc.u8 	%rs167, [%rd59+2];
	cvt.u16.u8 	%rs168, %rs167;
	ld.const.u32 	%r124, [d_mask+140];
	cvt.rn.f64.u16 	%fd413, %rs164;
	cvt.rn.f64.s32 	%fd414, %r124;
	fma.rn.f64 	%fd621, %fd413, %fd414, %fd621;
	cvt.rn.f64.u16 	%fd415, %rs166;
	fma.rn.f64 	%fd620, %fd415, %fd414, %fd620;
	cvt.rn.f64.u16 	%fd416, %rs168;
	fma.rn.f64 	%fd619, %fd416, %fd414, %fd619;
$L__BB0_62:
	@%p4 bra 	$L__BB0_64;
	add.s32 	%r125, %r1, %r21;
	mad.lo.s32 	%r126, %r25, %r125, %r25;
	cvt.s64.s32 	%rd60, %r126;
	add.s64 	%rd61, %rd1, %rd60;
	ld.global.nc.u8 	%rs169, [%rd61];
	cvt.u16.u8 	%rs170, %rs169;
	ld.global.nc.u8 	%rs171, [%rd61+1];
	cvt.u16.u8 	%rs172, %rs171;
	ld.global.nc.u8 	%rs173, [%rd61+2];
	cvt.u16.u8 	%rs174, %rs173;
	ld.const.u32 	%r127, [d_mask+160];
	cvt.rn.f64.u16 	%fd417, %rs170;
	cvt.rn.f64.s32 	%fd418, %r127;
	fma.rn.f64 	%fd621, %fd417, %fd418, %fd621;
	cvt.rn.f64.u16 	%fd419, %rs172;
	fma.rn.f64 	%fd620, %fd419, %fd418, %fd620;
	cvt.rn.f64.u16 	%fd420, %rs174;
	fma.rn.f64 	%fd619, %fd420, %fd418, %fd619;
$L__BB0_64:
	@%p5 bra 	$L__BB0_66;
	add.s32 	%r128, %r1, %r21;
	add.s32 	%r129, %r128, 2;
	mul.lo.s32 	%r130, %r129, %r25;
	cvt.s64.s32 	%rd62, %r130;
	add.s64 	%rd63, %rd1, %rd62;
	ld.global.nc.u8 	%rs175, [%rd63];
	cvt.u16.u8 	%rs176, %rs175;
	ld.global.nc.u8 	%rs177, [%rd63+1];
	cvt.u16.u8 	%rs178, %rs177;
	ld.global.nc.u8 	%rs179, [%rd63+2];
	cvt.u16.u8 	%rs180, %rs179;
	ld.const.u32 	%r131, [d_mask+180];
	cvt.rn.f64.u16 	%fd421, %rs176;
	cvt.rn.f64.s32 	%fd422, %r131;
	fma.rn.f64 	%fd621, %fd421, %fd422, %fd621;
	cvt.rn.f64.u16 	%fd423, %rs178;
	fma.rn.f64 	%fd620, %fd423, %fd422, %fd620;
	cvt.rn.f64.u16 	%fd424, %rs180;
	fma.rn.f64 	%fd619, %fd424, %fd422, %fd619;
$L__BB0_66:
	setp.ge.u32 	%p52, %r8, %r26;
	@%p52 bra 	$L__BB0_77;
	@%p2 bra 	$L__BB0_69;
	sub.s32 	%r132, %r13, %r24;
	add.s32 	%r133, %r14, %r132;
	mul.lo.s32 	%r134, %r133, %r25;
	cvt.s64.s32 	%rd64, %r134;
	add.s64 	%rd65, %rd1, %rd64;
	ld.global.nc.u8 	%rs181, [%rd65];
	cvt.u16.u8 	%rs182, %rs181;
	ld.global.nc.u8 	%rs183, [%rd65+1];
	cvt.u16.u8 	%rs184, %rs183;
	ld.global.nc.u8 	%rs185, [%rd65+2];
	cvt.u16.u8 	%rs186, %rs185;
	ld.const.u32 	%r135, [d_mask+104];
	cvt.rn.f64.u16 	%fd425, %rs182;
	cvt.rn.f64.s32 	%fd426, %r135;
	fma.rn.f64 	%fd621, %fd425, %fd426, %fd621;
	cvt.rn.f64.u16 	%fd427, %rs184;
	fma.rn.f64 	%fd620, %fd427, %fd426, %fd620;
	cvt.rn.f64.u16 	%fd428, %rs186;
	fma.rn.f64 	%fd619, %fd428, %fd426, %fd619;
$L__BB0_69:
	@%p3 bra 	$L__BB0_71;
	sub.s32 	%r136, %r13, %r24;
	add.s32 	%r137, %r1, %r136;
	add.s32 	%r138, %r137, -1;
	mul.lo.s32 	%r139, %r138, %r25;
	cvt.s64.s32 	%rd66, %r139;
	add.s64 	%rd67, %rd1, %rd66;
	ld.global.nc.u8 	%rs187, [%rd67];
	cvt.u16.u8 	%rs188, %rs187;
	ld.global.nc.u8 	%rs189, [%rd67+1];
	cvt.u16.u8 	%rs190, %rs189;
	ld.global.nc.u8 	%rs191, [%rd67+2];
	cvt.u16.u8 	%rs192, %rs191;
	ld.const.u32 	%r140, [d_mask+124];
	cvt.rn.f64.u16 	%fd429, %rs188;
	cvt.rn.f64.s32 	%fd430, %r140;
	fma.rn.f64 	%fd621, %fd429, %fd430, %fd621;
	cvt.rn.f64.u16 	%fd431, %rs190;
	fma.rn.f64 	%fd620, %fd431, %fd430, %fd620;
	cvt.rn.f64.u16 	%fd432, %rs192;
	fma.rn.f64 	%fd619, %fd432, %fd430, %fd619;
$L__BB0_71:
	setp.lt.s32 	%p53, %r1, 0;
	@%p53 bra 	$L__BB0_73;
	sub.s32 	%r141, %r13, %r24;
	add.s32 	%r142, %r1, %r141;
	mul.lo.s32 	%r143, %r142, %r25;
	cvt.s64.s32 	%rd68, %r143;
	add.s64 	%rd69, %rd1, %rd68;
	ld.global.nc.u8 	%rs193, [%rd69];
	cvt.u16.u8 	%rs194, %rs193;
	ld.global.nc.u8 	%rs195, [%rd69+1];
	cvt.u16.u8 	%rs196, %rs195;
	ld.global.nc.u8 	%rs197, [%rd69+2];
	cvt.u16.u8 	%rs198, %rs197;
	ld.const.u32 	%r144, [d_mask+144];
	cvt.rn.f64.u16 	%fd433, %rs194;
	cvt.rn.f64.s32 	%fd434, %r144;
	fma.rn.f64 	%fd621, %fd433, %fd434, %fd621;
	cvt.rn.f64.u16 	%fd435, %rs196;
	fma.rn.f64 	%fd620, %fd435, %fd434, %fd620;
	cvt.rn.f64.u16 	%fd436, %rs198;
	fma.rn.f64 	%fd619, %fd436, %fd434, %fd619;
$L__BB0_73:
	@%p4 bra 	$L__BB0_75;
	sub.s32 	%r145, %r13, %r24;
	add.s32 	%r146, %r1, %r145;
	mad.lo.s32 	%r147, %r25, %r146, %r25;
	cvt.s64.s32 	%rd70, %r147;
	add.s64 	%rd71, %rd1, %rd70;
	ld.global.nc.u8 	%rs199, [%rd71];
	cvt.u16.u8 	%rs200, %rs199;
	ld.global.nc.u8 	%rs201, [%rd71+1];
	cvt.u16.u8 	%rs202, %rs201;
	ld.global.nc.u8 	%rs203, [%rd71+2];
	cvt.u16.u8 	%rs204, %rs203;
	ld.const.u32 	%r148, [d_mask+164];
	cvt.rn.f64.u16 	%fd437, %rs200;
	cvt.rn.f64.s32 	%fd438, %r148;
	fma.rn.f64 	%fd621, %fd437, %fd438, %fd621;
	cvt.rn.f64.u16 	%fd439, %rs202;
	fma.rn.f64 	%fd620, %fd439, %fd438, %fd620;
	cvt.rn.f64.u16 	%fd440, %rs204;
	fma.rn.f64 	%fd619, %fd440, %fd438, %fd619;
$L__BB0_75:
	@%p5 bra 	$L__BB0_77;
	sub.s32 	%r149, %r13, %r24;
	add.s32 	%r150, %r1, %r149;
	add.s32 	%r151, %r150, 2;
	mul.lo.s32 	%r152, %r151, %r25;
	cvt.s64.s32 	%rd72, %r152;
	add.s64 	%rd73, %rd1, %rd72;
	ld.global.nc.u8 	%rs205, [%rd73];
	cvt.u16.u8 	%rs206, %rs205;
	ld.global.nc.u8 	%rs207, [%rd73+1];
	cvt.u16.u8 	%rs208, %rs207;
	ld.global.nc.u8 	%rs209, [%rd73+2];
	cvt.u16.u8 	%rs210, %rs209;
	ld.const.u32 	%r153, [d_mask+184];
	cvt.rn.f64.u16 	%fd441, %rs206;
	cvt.rn.f64.s32 	%fd442, %r153;
	fma.rn.f64 	%fd621, %fd441, %fd442, %fd621;
	cvt.rn.f64.u16 	%fd443, %rs208;
	fma.rn.f64 	%fd620, %fd443, %fd442, %fd620;
	cvt.rn.f64.u16 	%fd444, %rs210;
	fma.rn.f64 	%fd619, %fd444, %fd442, %fd619;
$L__BB0_77:
	@%p2 bra 	$L__BB0_79;
	add.s32 	%r154, %r14, %r13;
	mul.lo.s32 	%r155, %r154, %r25;
	cvt.s64.s32 	%rd74, %r155;
	add.s64 	%rd75, %rd1, %rd74;
	ld.global.nc.u8 	%rs211, [%rd75];
	cvt.u16.u8 	%rs212, %rs211;
	ld.global.nc.u8 	%rs213, [%rd75+1];
	cvt.u16.u8 	%rs214, %rs213;
	ld.global.nc.u8 	%rs215, [%rd75+2];
	cvt.u16.u8 	%rs216, %rs215;
	ld.const.u32 	%r156, [d_mask+108];
	cvt.rn.f64.u16 	%fd445, %rs212;
	cvt.rn.f64.s32 	%fd446, %r156;
	fma.rn.f64 	%fd621, %fd445, %fd446, %fd621;
	cvt.rn.f64.u16 	%fd447, %rs214;
	fma.rn.f64 	%fd620, %fd447, %fd446, %fd620;
	cvt.rn.f64.u16 	%fd448, %rs216;
	fma.rn.f64 	%fd619, %fd448, %fd446, %fd619;
$L__BB0_79:
	@%p3 bra 	$L__BB0_81;
	add.s32 	%r157, %r1, %r13;
	add.s32 	%r158, %r157, -1;
	mul.lo.s32 	%r159, %r158, %r25;
	cvt.s64.s32 	%rd76, %r159;
	add.s64 	%rd77, %rd1, %rd76;
	ld.global.nc.u8 	%rs217, [%rd77];
	cvt.u16.u8 	%rs218, %rs217;
	ld.global.nc.u8 	%rs219, [%rd77+1];
	cvt.u16.u8 	%rs220, %rs219;
	ld.global.nc.u8 	%rs221, [%rd77+2];
	cvt.u16.u8 	%rs222, %rs221;
	ld.const.u32 	%r160, [d_mask+128];
	cvt.rn.f64.u16 	%fd449, %rs218;
	cvt.rn.f64.s32 	%fd450, %r160;
	fma.rn.f64 	%fd621, %fd449, %fd450, %fd621;
	cvt.rn.f64.u16 	%fd451, %rs220;
	fma.rn.f64 	%fd620, %fd451, %fd450, %fd620;
	cvt.rn.f64.u16 	%fd452, %rs222;
	fma.rn.f64 	%fd619, %fd452, %fd450, %fd619;
$L__BB0_81:
	setp.lt.s32 	%p54, %r1, 0;
	@%p54 bra 	$L__BB0_83;
	add.s32 	%r161, %r1, %r13;
	mul.lo.s32 	%r162, %r161, %r25;
	cvt.s64.s32 	%rd78, %r162;
	add.s64 	%rd79, %rd1, %rd78;
	ld.global.nc.u8 	%rs223, [%rd79];
	cvt.u16.u8 	%rs224, %rs223;
	ld.global.nc.u8 	%rs225, [%rd79+1];
	cvt.u16.u8 	%rs226, %rs225;
	ld.global.nc.u8 	%rs227, [%rd79+2];
	cvt.u16.u8 	%rs228, %rs227;
	ld.const.u32 	%r163, [d_mask+148];
	cvt.rn.f64.u16 	%fd453, %rs224;
	cvt.rn.f64.s32 	%fd454, %r163;
	fma.rn.f64 	%fd621, %fd453, %fd454, %fd621;
	cvt.rn.f64.u16 	%fd455, %rs226;
	fma.rn.f64 	%fd620, %fd455, %fd454, %fd620;
	cvt.rn.f64.u16 	%fd456, %rs228;
	fma.rn.f64 	%fd619, %fd456, %fd454, %fd619;
$L__BB0_83:
	@%p4 bra 	$L__BB0_85;
	add.s32 	%r164, %r1, %r13;
	mad.lo.s32 	%r165, %r25, %r164, %r25;
	cvt.s64.s32 	%rd80, %r165;
	add.s64 	%rd81, %rd1, %rd80;
	ld.global.nc.u8 	%rs229, [%rd81];
	cvt.u16.u8 	%rs230, %rs229;
	ld.global.nc.u8 	%rs231, [%rd81+1];
	cvt.u16.u8 	%rs232, %rs231;
	ld.global.nc.u8 	%rs233, [%rd81+2];
	cvt.u16.u8 	%rs234, %rs233;
	ld.const.u32 	%r166, [d_mask+168];
	cvt.rn.f64.u16 	%fd457, %rs230;
	cvt.rn.f64.s32 	%fd458, %r166;
	fma.rn.f64 	%fd621, %fd457, %fd458, %fd621;
	cvt.rn.f64.u16 	%fd459, %rs232;
	fma.rn.f64 	%fd620, %fd459, %fd458, %fd620;
	cvt.rn.f64.u16 	%fd460, %rs234;
	fma.rn.f64 	%fd619, %fd460, %fd458, %fd619;
$L__BB0_85:
	@%p5 bra 	$L__BB0_87;
	add.s32 	%r167, %r1, %r13;
	add.s32 	%r168, %r167, 2;
	mul.lo.s32 	%r169, %r168, %r25;
	cvt.s64.s32 	%rd82, %r169;
	add.s64 	%rd83, %rd1, %rd82;
	ld.global.nc.u8 	%rs235, [%rd83];
	cvt.u16.u8 	%rs236, %rs235;
	ld.global.nc.u8 	%rs237, [%rd83+1];
	cvt.u16.u8 	%rs238, %rs237;
	ld.global.nc.u8 	%rs239, [%rd83+2];
	cvt.u16.u8 	%rs240, %rs239;
	ld.const.u32 	%r170, [d_mask+188];
	cvt.rn.f64.u16 	%fd461, %rs236;
	cvt.rn.f64.s32 	%fd462, %r170;
	fma.rn.f64 	%fd621, %fd461, %fd462, %fd621;
	cvt.rn.f64.u16 	%fd463, %rs238;
	fma.rn.f64 	%fd620, %fd463, %fd462, %fd620;
	cvt.rn.f64.u16 	%fd464, %rs240;
	fma.rn.f64 	%fd619, %fd464, %fd462, %fd619;
$L__BB0_87:
	setp.ge.u32 	%p55, %r17, %r26;
	@%p55 bra 	$L__BB0_98;
	@%p2 bra 	$L__BB0_90;
	add.s32 	%r171, %r13, %r24;
	add.s32 	%r172, %r14, %r171;
	mul.lo.s32 	%r173, %r172, %r25;
	cvt.s64.s32 	%rd84, %r173;
	add.s64 	%rd85, %rd1, %rd84;
	ld.global.nc.u8 	%rs241, [%rd85];
	cvt.u16.u8 	%rs242, %rs241;
	ld.global.nc.u8 	%rs243, [%rd85+1];
	cvt.u16.u8 	%rs244, %rs243;
	ld.global.nc.u8 	%rs245, [%rd85+2];
	cvt.u16.u8 	%rs246, %rs245;
	ld.const.u32 	%r174, [d_mask+112];
	cvt.rn.f64.u16 	%fd465, %rs242;
	cvt.rn.f64.s32 	%fd466, %r174;
	fma.rn.f64 	%fd621, %fd465, %fd466, %fd621;
	cvt.rn.f64.u16 	%fd467, %rs244;
	fma.rn.f64 	%fd620, %fd467, %fd466, %fd620;
	cvt.rn.f64.u16 	%fd468, %rs246;
	fma.rn.f64 	%fd619, %fd468, %fd466, %fd619;
$L__BB0_90:
	@%p3 bra 	$L__BB0_92;
	add.s32 	%r175, %r13, %r24;
	add.s32 	%r176, %r1, %r175;
	add.s32 	%r177, %r176, -1;
	mul.lo.s32 	%r178, %r177, %r25;
	cvt.s64.s32 	%rd86, %r178;
	add.s64 	%rd87, %rd1, %rd86;
	ld.global.nc.u8 	%rs247, [%rd87];
	cvt.u16.u8 	%rs248, %rs247;
	ld.global.nc.u8 	%rs249, [%rd87+1];
	cvt.u16.u8 	%rs250, %rs249;
	ld.global.nc.u8 	%rs251, [%rd87+2];
	cvt.u16.u8 	%rs252, %rs251;
	ld.const.u32 	%r179, [d_mask+132];
	cvt.rn.f64.u16 	%fd469, %rs248;
	cvt.rn.f64.s32 	%fd470, %r179;
	fma.rn.f64 	%fd621, %fd469, %fd470, %fd621;
	cvt.rn.f64.u16 	%fd471, %rs250;
	fma.rn.f64 	%fd620, %fd471, %fd470, %fd620;
	cvt.rn.f64.u16 	%fd472, %rs252;
	fma.rn.f64 	%fd619, %fd472, %fd470, %fd619;
$L__BB0_92:
	setp.lt.s32 	%p56, %r1, 0;
	@%p56 bra 	$L__BB0_94;
	add.s32 	%r180, %r13, %r24;
	add.s32 	%r181, %r1, %r180;
	mul.lo.s32 	%r182, %r181, %r25;
	cvt.s64.s32 	%rd88, %r182;
	add.s64 	%rd89, %rd1, %rd88;
	ld.global.nc.u8 	%rs253, [%rd89];
	cvt.u16.u8 	%rs254, %rs253;
	ld.global.nc.u8 	%rs255, [%rd89+1];
	cvt.u16.u8 	%rs256, %rs255;
	ld.global.nc.u8 	%rs257, [%rd89+2];
	cvt.u16.u8 	%rs258, %rs257;
	ld.const.u32 	%r183, [d_mask+152];
	cvt.rn.f64.u16 	%fd473, %rs254;
	cvt.rn.f64.s32 	%fd474, %r183;
	fma.rn.f64 	%fd621, %fd473, %fd474, %fd621;
	cvt.rn.f64.u16 	%fd475, %rs256;
	fma.rn.f64 	%fd620, %fd475, %fd474, %fd620;
	cvt.rn.f64.u16 	%fd476, %rs258;
	fma.rn.f64 	%fd619, %fd476, %fd474, %fd619;
$L__BB0_94:
	@%p4 bra 	$L__BB0_96;
	add.s32 	%r184, %r13, %r24;
	add.s32 	%r185, %r1, %r184;
	mad.lo.s32 	%r186, %r25, %r185, %r25;
	cvt.s64.s32 	%rd90, %r186;
	add.s64 	%rd91, %rd1, %rd90;
	ld.global.nc.u8 	%rs259, [%rd91];
	cvt.u16.u8 	%rs260, %rs259;
	ld.global.nc.u8 	%rs261, [%rd91+1];
	cvt.u16.u8 	%rs262, %rs261;
	ld.global.nc.u8 	%rs263, [%rd91+2];
	cvt.u16.u8 	%rs264, %rs263;
	ld.const.u32 	%r187, [d_mask+172];
	cvt.rn.f64.u16 	%fd477, %rs260;
	cvt.rn.f64.s32 	%fd478, %r187;
	fma.rn.f64 	%fd621, %fd477, %fd478, %fd621;
	cvt.rn.f64.u16 	%fd479, %rs262;
	fma.rn.f64 	%fd620, %fd479, %fd478, %fd620;
	cvt.rn.f64.u16 	%fd480, %rs264;
	fma.rn.f64 	%fd619, %fd480, %fd478, %fd619;
$L__BB0_96:
	@%p5 bra 	$L__BB0_98;
	add.s32 	%r188, %r13, %r24;
	add.s32 	%r189, %r1, %r188;
	add.s32 	%r190, %r189, 2;
	mul.lo.s32 	%r191, %r190, %r25;
	cvt.s64.s32 	%rd92, %r191;
	add.s64 	%rd93, %rd1, %rd92;
	ld.global.nc.u8 	%rs265, [%rd93];
	cvt.u16.u8 	%rs266, %rs265;
	ld.global.nc.u8 	%rs267, [%rd93+1];
	cvt.u16.u8 	%rs268, %rs267;
	ld.global.nc.u8 	%rs269, [%rd93+2];
	cvt.u16.u8 	%rs270, %rs269;
	ld.const.u32 	%r192, [d_mask+192];
	cvt.rn.f64.u16 	%fd481, %rs266;
	cvt.rn.f64.s32 	%fd482, %r192;
	fma.rn.f64 	%fd621, %fd481, %fd482, %fd621;
	cvt.rn.f64.u16 	%fd483, %rs268;
	fma.rn.f64 	%fd620, %fd483, %fd482, %fd620;
	cvt.rn.f64.u16 	%fd484, %rs270;
	fma.rn.f64 	%fd619, %fd484, %fd482, %fd619;
$L__BB0_98:
	setp.ge.u32 	%p57, %r19, %r26;
	@%p57 bra 	$L__BB0_109;
	shl.b32 	%r193, %r24, 1;
	add.s32 	%r22, %r13, %r193;
	@%p2 bra 	$L__BB0_101;
	add.s32 	%r194, %r14, %r22;
	mul.lo.s32 	%r195, %r194, %r25;
	cvt.s64.s32 	%rd94, %r195;
	add.s64 	%rd95, %rd1, %rd94;
	ld.global.nc.u8 	%rs271, [%rd95];
	cvt.u16.u8 	%rs272, %rs271;
	ld.global.nc.u8 	%rs273, [%rd95+1];
	cvt.u16.u8 	%rs274, %rs273;
	ld.global.nc.u8 	%rs275, [%rd95+2];
	cvt.u16.u8 	%rs276, %rs275;
	ld.const.u32 	%r196, [d_mask+116];
	cvt.rn.f64.u16 	%fd485, %rs272;
	cvt.rn.f64.s32 	%fd486, %r196;
	fma.rn.f64 	%fd621, %fd485, %fd486, %fd621;
	cvt.rn.f64.u16 	%fd487, %rs274;
	fma.rn.f64 	%fd620, %fd487, %fd486, %fd620;
	cvt.rn.f64.u16 	%fd488, %rs276;
	fma.rn.f64 	%fd619, %fd488, %fd486, %fd619;
$L__BB0_101:
	@%p3 bra 	$L__BB0_103;
	add.s32 	%r197, %r1, %r22;
	add.s32 	%r198, %r197, -1;
	mul.lo.s32 	%r199, %r198, %r25;
	cvt.s64.s32 	%rd96, %r199;
	add.s64 	%rd97, %rd1, %rd96;
	ld.global.nc.u8 	%rs277, [%rd97];
	cvt.u16.u8 	%rs278, %rs277;
	ld.global.nc.u8 	%rs279, [%rd97+1];
	cvt.u16.u8 	%rs280, %rs279;
	ld.global.nc.u8 	%rs281, [%rd97+2];
	cvt.u16.u8 	%rs282, %rs281;
	ld.const.u32 	%r200, [d_mask+136];
	cvt.rn.f64.u16 	%fd489, %rs278;
	cvt.rn.f64.s32 	%fd490, %r200;
	fma.rn.f64 	%fd621, %fd489, %fd490, %fd621;
	cvt.rn.f64.u16 	%fd491, %rs280;
	fma.rn.f64 	%fd620, %fd491, %fd490, %fd620;
	cvt.rn.f64.u16 	%fd492, %rs282;
	fma.rn.f64 	%fd619, %fd492, %fd490, %fd619;
$L__BB0_103:
	setp.lt.s32 	%p58, %r1, 0;
	@%p58 bra 	$L__BB0_105;
	add.s32 	%r201, %r1, %r22;
	mul.lo.s32 	%r202, %r201, %r25;
	cvt.s64.s32 	%rd98, %r202;
	add.s64 	%rd99, %rd1, %rd98;
	ld.global.nc.u8 	%rs283, [%rd99];
	cvt.u16.u8 	%rs284, %rs283;
	ld.global.nc.u8 	%rs285, [%rd99+1];
	cvt.u16.u8 	%rs286, %rs285;
	ld.global.nc.u8 	%rs287, [%rd99+2];
	cvt.u16.u8 	%rs288, %rs287;
	ld.const.u32 	%r203, [d_mask+156];
	cvt.rn.f64.u16 	%fd493, %rs284;
	cvt.rn.f64.s32 	%fd494, %r203;
	fma.rn.f64 	%fd621, %fd493, %fd494, %fd621;
	cvt.rn.f64.u16 	%fd495, %rs286;
	fma.rn.f64 	%fd620, %fd495, %fd494, %fd620;
	cvt.rn.f64.u16 	%fd496, %rs288;
	fma.rn.f64 	%fd619, %fd496, %fd494, %fd619;
$L__BB0_105:
	@%p4 bra 	$L__BB0_107;
	add.s32 	%r204, %r1, %r22;
	mad.lo.s32 	%r205, %r25, %r204, %r25;
	cvt.s64.s32 	%rd100, %r205;
	add.s64 	%rd101, %rd1, %rd100;
	ld.global.nc.u8 	%rs289, [%rd101];
	cvt.u16.u8 	%rs290, %rs289;
	ld.global.nc.u8 	%rs291, [%rd101+1];
	cvt.u16.u8 	%rs292, %rs291;
	ld.global.nc.u8 	%rs293, [%rd101+2];
	cvt.u16.u8 	%rs294, %rs293;
	ld.const.u32 	%r206, [d_mask+176];
	cvt.rn.f64.u16 	%fd497, %rs290;
	cvt.rn.f64.s32 	%fd498, %r206;
	fma.rn.f64 	%fd621, %fd497, %fd498, %fd621;
	cvt.rn.f64.u16 	%fd499, %rs292;
	fma.rn.f64 	%fd620, %fd499, %fd498, %fd620;
	cvt.rn.f64.u16 	%fd500, %rs294;
	fma.rn.f64 	%fd619, %fd500, %fd498, %fd619;
$L__BB0_107:
	@%p5 bra 	$L__BB0_109;
	add.s32 	%r207, %r1, %r22;
	add.s32 	%r208, %r207, 2;
	mul.lo.s32 	%r209, %r208, %r25;
	cvt.s64.s32 	%rd102, %r209;
	add.s64 	%rd103, %rd1, %rd102;
	ld.global.nc.u8 	%rs295, [%rd103];
	cvt.u16.u8 	%rs296, %rs295;
	ld.global.nc.u8 	%rs297, [%rd103+1];
	cvt.u16.u8 	%rs298, %rs297;
	ld.global.nc.u8 	%rs299, [%rd103+2];
	cvt.u16.u8 	%rs300, %rs299;
	ld.const.u32 	%r210, [d_mask+196];
	cvt.rn.f64.u16 	%fd501, %rs296;
	cvt.rn.f64.s32 	%fd502, %r210;
	fma.rn.f64 	%fd621, %fd501, %fd502, %fd621;
	cvt.rn.f64.u16 	%fd503, %rs298;
	fma.rn.f64 	%fd620, %fd503, %fd502, %fd620;
	cvt.rn.f64.u16 	%fd504, %rs300;
	fma.rn.f64 	%fd619, %fd504, %fd502, %fd619;
$L__BB0_109:
	ld.param.u64 	%rd107, [_Z12sobel_kernelPKhPhjjj_param_1];
	mul.f64 	%fd505, %fd621, %fd621;
	fma.rn.f64 	%fd506, %fd546, %fd546, %fd505;
	mul.f64 	%fd507, %fd620, %fd620;
	fma.rn.f64 	%fd508, %fd545, %fd545, %fd507;
	mul.f64 	%fd509, %fd619, %fd619;
	fma.rn.f64 	%fd510, %fd544, %fd544, %fd509;
	sqrt.rn.f64 	%fd511, %fd506;
	mul.f64 	%fd512, %fd511, 0d3FC0000000000000;
	sqrt.rn.f64 	%fd513, %fd508;
	mul.f64 	%fd514, %fd513, 0d3FC0000000000000;
	sqrt.rn.f64 	%fd515, %fd510;
	mul.f64 	%fd516, %fd515, 0d3FC0000000000000;
	setp.gt.f64 	%p59, %fd512, 0d406FE00000000000;
	cvt.rzi.u32.f64 	%r211, %fd512;
	cvt.u16.u32 	%rs301, %r211;
	selp.b16 	%rs302, -1, %rs301, %p59;
	setp.gt.f64 	%p60, %fd514, 0d406FE00000000000;
	cvt.rzi.u32.f64 	%r212, %fd514;
	cvt.u16.u32 	%rs303, %r212;
	selp.b16 	%rs304, -1, %rs303, %p60;
	setp.gt.f64 	%p61, %fd516, 0d406FE00000000000;
	cvt.rzi.u32.f64 	%r213, %fd516;
	cvt.u16.u32 	%rs305, %r213;
	selp.b16 	%rs306, -1, %rs305, %p61;
	add.s32 	%r214, %r13, %r1;
	mul.lo.s32 	%r215, %r214, %r25;
	cvt.s64.s32 	%rd104, %r215;
	cvta.to.global.u64 	%rd105, %rd107;
	add.s64 	%rd106, %rd105, %rd104;
	st.global.u8 	[%rd106], %rs302;
	st.global.u8 	[%rd106+1], %rs304;
	st.global.u8 	[%rd106+2], %rs306;
$L__BB0_110:
	ret;

}


// ===== COMPILED SASS (sm_100) =====

	.target	sm_100

	.elftype	@"ET_EXEC"


//--------------------- .note.nv.tkinfo           --------------------------
	.section	.note.nv.tkinfo,"",@"SHT_NOTE"
	.sectionflags	@"SHF_NOTE_NV_TKINFO"
	.tkinfo
        /*0018*/ 	.word	0x00000002
        /*0030*/ 	.string	""
        /*0030*/ 	.string	"ptxas"
        /*0030*/ 	.string	"Cuda compilation tools, release 13.0, V13.0.88"
        /*0030*/ 	.string	"Build cuda_13.0.r13.0/compiler.36424714_0"
        /*0030*/ 	.string	"-arch sm_100 -m 64 "



//--------------------- .note.nv.cuinfo           --------------------------
	.section	.note.nv.cuinfo,"",@"SHT_NOTE"
	.sectionflags	@"SHF_NOTE_NV_CUINFO"
        /*0018*/ 	.short	0x0002
        /*001a*/ 	.short	0x0064
        /*001c*/ 	.short	0x0082
	.zero		2


//--------------------- .nv.info                  --------------------------
	.section	.nv.info,"",@"SHT_CUDA_INFO"
	.align	4


	//----- nvinfo : EIATTR_REGCOUNT
	.align		4
        /*0000*/ 	.byte	0x04, 0x2f
        /*0002*/ 	.short	(.L_2 - .L_1)
	.align		4
.L_1:
        /*0004*/ 	.word	index@(_Z12sobel_kernelPKhPhjjj)
        /*0008*/ 	.word	0x00000028


	//----- nvinfo : EIATTR_FRAME_SIZE
	.align		4
.L_2:
        /*000c*/ 	.byte	0x04, 0x11
        /*000e*/ 	.short	(.L_4 - .L_3)
	.align		4
.L_3:
        /*0010*/ 	.word	index@($__internal_0_$__cuda_sm20_dsqrt_rn_f64_mediumpath_v1)
        /*0014*/ 	.word	0x00000000


	//----- nvinfo : EIATTR_FRAME_SIZE
	.align		4
.L_4:
        /*0018*/ 	.byte	0x04, 0x11
        /*001a*/ 	.short	(.L_6 - .L_5)
	.align		4
.L_5:
        /*001c*/ 	.word	index@(_Z12sobel_kernelPKhPhjjj)
        /*0020*/ 	.word	0x00000000


	//----- nvinfo : EIATTR_MIN_STACK_SIZE
	.align		4
.L_6:
        /*0024*/ 	.byte	0x04, 0x12
        /*0026*/ 	.short	(.L_8 - .L_7)
	.align		4
.L_7:
        /*0028*/ 	.word	index@(_Z12sobel_kernelPKhPhjjj)
        /*002c*/ 	.word	0x00000000
.L_8:


//--------------------- .nv.compat                --------------------------
	.section	.nv.compat,"",@"SHT_CUDA_COMPAT_INFO"
	.align	4
        /*0000*/ 	.byte	0x02, 0x09, 0x00, 0x00, 0x02, 0x02, 0x01, 0x00, 0x02, 0x05, 0x05, 0x00, 0x03, 0x07, 0x01, 0x01
        /*0010*/ 	.byte	0x02, 0x03, 0x00, 0x00, 0x02, 0x06, 0x01, 0x00, 0x04, 0x0b, 0x08, 0x00, 0x01, 0x00, 0x00, 0x00
        /*0020*/ 	.byte	0x00, 0x00, 0x00, 0x00


//--------------------- .nv.info._Z12sobel_kernelPKhPhjjj --------------------------
	.section	.nv.info._Z12sobel_kernelPKhPhjjj,"",@"SHT_CUDA_INFO"
	.sectionflags	@""
	.align	4


	//----- nvinfo : EIATTR_CUDA_API_VERSION
	.align		4
        /*0000*/ 	.byte	0x04, 0x37
        /*0002*/ 	.short	(.L_10 - .L_9)
.L_9:
        /*0004*/ 	.word	0x00000082


	//----- nvinfo : EIATTR_KPARAM_INFO
	.align		4
.L_10:
        /*0008*/ 	.byte	0x04, 0x17
        /*000a*/ 	.short	(.L_12 - .L_11)
.L_11:
        /*000c*/ 	.word	0x00000000
        /*0010*/ 	.short	0x0004
        /*0012*/ 	.short	0x0018
        /*0014*/ 	.byte	0x00, 0xf0, 0x11, 0x00


	//----- nvinfo : EIATTR_KPARAM_INFO
	.align		4
.L_12:
        /*0018*/ 	.byte	0x04, 0x17
        /*001a*/ 	.short	(.L_14 - .L_13)
.L_13:
        /*001c*/ 	.word	0x00000000
        /*0020*/ 	.short	0x0003
        /*0022*/ 	.short	0x0014
        /*0024*/ 	.byte	0x00, 0xf0, 0x11, 0x00


	//----- nvinfo : EIATTR_KPARAM_INFO
	.align		4
.L_14:
        /*0028*/ 	.byte	0x04, 0x17
        /*002a*/ 	.short	(.L_16 - .L_15)
.L_15:
        /*002c*/ 	.word	0x00000000
        /*0030*/ 	.short	0x0002
        /*0032*/ 	.short	0x0010
        /*0034*/ 	.byte	0x00, 0xf0, 0x11, 0x00


	//----- nvinfo : EIATTR_KPARAM_INFO
	.align		4
.L_16:
        /*0038*/ 	.byte	0x04, 0x17
        /*003a*/ 	.short	(.L_18 - .L_17)
.L_17:
        /*003c*/ 	.word	0x00000000
        /*0040*/ 	.short	0x0001
        /*0042*/ 	.short	0x0008
        /*0044*/ 	.byte	0x00, 0xf5, 0x21, 0x00


	//----- nvinfo : EIATTR_KPARAM_INFO
	.align		4
.L_18:
        /*0048*/ 	.byte	0x04, 0x17
        /*004a*/ 	.short	(.L_20 - .L_19)
.L_19:
        /*004c*/ 	.word	0x00000000
        /*0050*/ 	.short	0x0000
        /*0052*/ 	.short	0x0000
        /*0054*/ 	.byte	0x00, 0xf5, 0x21, 0x00


	//----- nvinfo : EIATTR_SPARSE_MMA_MASK
	.align		4
.L_20:
        /*0058*/ 	.byte	0x03, 0x50
        /*005a*/ 	.short	0x0000


	//----- nvinfo : EIATTR_MAXREG_COUNT
	.align		4
        /*005c*/ 	.byte	0x03, 0x1b
        /*005e*/ 	.short	0x00ff


	//----- nvinfo : EIATTR_MERCURY_ISA_VERSION
	.align		4
        /*0060*/ 	.byte	0x03, 0x5f
        /*0062*/ 	.short	0x0101


	//----- nvinfo : EIATTR_VRC_CTA_INIT_COUNT
	.align		4
        /*0064*/ 	.byte	0x02, 0x4a
	.zero		1
	.zero		1


	//----- nvinfo : EIATTR_EXIT_INSTR_OFFSETS
	.align		4
        /*0068*/ 	.byte	0x04, 0x1c
        /*006a*/ 	.short	(.L_22 - .L_21)


	//   ....[0]....
.L_21:
        /*006c*/ 	.word	0x000000c0


	//   ....[1]....
        /*0070*/ 	.word	0x00004300


	//----- nvinfo : EIATTR_CRS_STACK_SIZE
	.align		4
.L_22:
        /*0074*/ 	.byte	0x04, 0x1e
        /*0076*/ 	.short	(.L_24 - .L_23)
.L_23:
        /*0078*/ 	.word	0x00000000


	//----- nvinfo : EIATTR_CBANK_PARAM_SIZE
	.align		4
.L_24:
        /*007c*/ 	.byte	0x03, 0x19
        /*007e*/ 	.short	0x001c


	//----- nvinfo : EIATTR_PARAM_CBANK
	.align		4
        /*0080*/ 	.byte	0x04, 0x0a
        /*0082*/ 	.short	(.L_26 - .L_25)
	.align		4
.L_25:
        /*0084*/ 	.word	index@(.nv.constant0._Z12sobel_kernelPKhPhjjj)
        /*0088*/ 	.short	0x0380
        /*008a*/ 	.short	0x001c


	//----- nvinfo : EIATTR_SW_WAR
	.align		4
.L_26:
        /*008c*/ 	.byte	0x04, 0x36
        /*008e*/ 	.short	(.L_28 - .L_27)
.L_27:
        /*0090*/ 	.word	0x00000008
.L_28:


//--------------------- .nv.callgraph             --------------------------
	.section	.nv.callgraph,"",@"SHT_CUDA_CALLGRAPH"
	.align	4
	.sectionentsize	8
	.align		4
        /*0000*/ 	.word	0x00000000
	.align		4
        /*0004*/ 	.word	0xffffffff
	.align		4
        /*0008*/ 	.word	0x00000000
	.align		4
        /*000c*/ 	.word	0xfffffffe
	.align		4
        /*0010*/ 	.word	0x00000000
	.align		4
        /*0014*/ 	.word	0xfffffffd
	.align		4
        /*0018*/ 	.word	0x00000000
	.align		4
        /*001c*/ 	.word	0xfffffffc


//--------------------- .nv.constant3             --------------------------
	.section	.nv.constant3,"a",@progbits
	.align	4
.nv.constant3:
	.type		d_mask,@object
	.size		d_mask,(.L_0 - d_mask)
d_mask:
	.zero		200
.L_0:


//--------------------- .text._Z12sobel_kernelPKhPhjjj --------------------------
	.section	.text._Z12sobel_kernelPKhPhjjj,"ax",@progbits
	.align	128
        .global         _Z12sobel_kernelPKhPhjjj
        .type           _Z12sobel_kernelPKhPhjjj,@function
        .size           _Z12sobel_kernelPKhPhjjj,(.L_x_27 - _Z12sobel_kernelPKhPhjjj)
        .other          _Z12sobel_kernelPKhPhjjj,@"STO_CUDA_ENTRY STV_DEFAULT"
_Z12sobel_kernelPKhPhjjj:
.text._Z12sobel_kernelPKhPhjjj:
[----:B------:R-:W-:Y:S01]  /*0000*/  LDC R1, c[0x0][0x37c] ;  /* 0x0000df00ff017b82 */ /* 0x000fe20000000800 */
[----:B------:R-:W0:Y:S07]  /*0010*/  S2R R5, SR_TID.Y ;  /* 0x0000000000057919 */ /* 0x000e2e0000002200 */
[----:B------:R-:W1:Y:S01]  /*0020*/  LDC R2, c[0x0][0x360] ;  /* 0x0000d800ff027b82 */ /* 0x000e620000000800 */
[----:B------:R-:W1:Y:S07]  /*0030*/  S2R R3, SR_TID.X ;  /* 0x0000000000037919 */ /* 0x000e6e0000002100 */
[----:B------:R-:W0:Y:S08]  /*0040*/  S2UR UR5, SR_CTAID.Y ;  /* 0x00000000000579c3 */ /* 0x000e300000002600 */
[----:B------:R-:W0:Y:S08]  /*0050*/  LDC R0, c[0x0][0x364] ;  /* 0x0000d900ff007b82 */ /* 0x000e300000000800 */
[----:B------:R-:W1:Y:S08]  /*0060*/  S2UR UR4, SR_CTAID.X ;  /* 0x00000000000479c3 */ /* 0x000e700000002500 */
[----:B------:R-:W2:Y:S01]  /*0070*/  LDC.64 R16, c[0x0][0x390] ;  /* 0x0000e400ff107b82 */ /* 0x000ea20000000a00 */
[----:B0-----:R-:W-:-:S02]  /*0080*/  IMAD R0, R0, UR5, R5 ;  /* 0x0000000500007c24 */ /* 0x001fc4000f8e0205 */
[----:B-1----:R-:W-:-:S03]  /*0090*/  IMAD R2, R2, UR4, R3 ;  /* 0x0000000402027c24 */ /* 0x002fc6000f8e0203 */
[----:B--2---:R-:W-:-:S04]  /*00a0*/  ISETP.GE.AND P0, PT, R0, R16, PT ;  /* 0x000000100000720c */ /* 0x004fc80003f06270 */
[----:B------:R-:W-:-:S13]  /*00b0*/  ISETP.GE.OR P0, PT, R2, R17, P0 ;  /* 0x000000110200720c */ /* 0x000fda0000706670 */
[----:B------:R-:W-:Y:S05]  /*00c0*/  @P0 EXIT ;  /* 0x000000000000094d */ /* 0x000fea0003800000 */
[----:B------:R-:W-:Y:S01]  /*00d0*/  VIADD R4, R2, 0xfffffffe ;  /* 0xfffffffe02047836 */ /* 0x000fe20000000000 */
[----:B------:R-:W0:Y:S01]  /*00e0*/  LDCU.64 UR4, c[0x0][0x358] ;  /* 0x00006b00ff0477ac */ /* 0x000e220008000a00 */
[C---:B------:R-:W-:Y:S01]  /*00f0*/  VIADD R6, R0.reuse, 0xfffffffe ;  /* 0xfffffffe00067836 */ /* 0x040fe20000000000 */
[----:B------:R-:W-:Y:S01]  /*0100*/  BSSY.RECONVERGENT B0, `(.L_x_0) ;  /* 0x0000071000007945 */ /* 0x000fe20003800200 */
[----:B------:R-:W-:Y:S01]  /*0110*/  VIADD R8, R0, 0xffffffff ;  /* 0xffffffff00087836 */ /* 0x000fe20000000000 */
[----:B------:R-:W-:Y:S02]  /*0120*/  ISETP.GE.AND P0, PT, R4, R17, PT ;  /* 0x000000110400720c */ /* 0x000fe40003f06270 */
[----:B------:R-:W-:Y:S02]  /*0130*/  CS2R R14, SRZ ;  /* 0x00000000000e7805 */ /* 0x000fe4000001ff00 */
[----:B------:R-:W-:Y:S02]  /*0140*/  ISETP.GE.AND P1, PT, R6, R16, PT ;  /* 0x000000100600720c */ /* 0x000fe40003f26270 */
[----:B------:R-:W-:-:S02]  /*0150*/  CS2R R12, SRZ ;  /* 0x00000000000c7805 */ /* 0x000fc4000001ff00 */
[----:B------:R-:W-:Y:S02]  /*0160*/  ISETP.LT.OR P0, PT, R2, 0x2, P0 ;  /* 0x000000020200780c */ /* 0x000fe40000701670 */
[----:B------:R-:W-:Y:S02]  /*0170*/  CS2R R10, SRZ ;  /* 0x00000000000a7805 */ /* 0x000fe4000001ff00 */
[----:B------:R-:W-:Y:S02]  /*0180*/  ISETP.LT.U32.OR P2, PT, R0, 0x2, P1 ;  /* 0x000000020000780c */ /* 0x000fe40000f41470 */
[----:B------:R-:W-:Y:S02]  /*0190*/  ISETP.GE.U32.AND P5, PT, R8, R16, PT ;  /* 0x000000100800720c */ /* 0x000fe40003fa6070 */
[----:B------:R-:W-:Y:S02]  /*01a0*/  P2R R5, PR, RZ, 0x4 ;  /* 0x00000004ff057803 */ /* 0x000fe40000000000 */
[----:B------:R-:W-:-:S03]  /*01b0*/  P2R R7, PR, RZ, 0x20 ;  /* 0x00000020ff077803 */ /* 0x000fc60000000000 */
[----:B------:R-:W1:Y:S04]  /*01c0*/  @!P0 LDC R3, c[0x0][0x398] ;  /* 0x0000e600ff038b82 */ /* 0x000e680000000800 */
[----:B0-----:R-:W-:Y:S05]  /*01d0*/  @P2 BRA `(.L_x_1) ;  /* 0x00000004008c2947 */ /* 0x001fea0003800000 */
[C---:B------:R-:W-:Y:S01]  /*01e0*/  VIADD R14, R2.reuse, 0xfffffffe ;  /* 0xfffffffe020e7836 */ /* 0x040fe20000000000 */
[----:B------:R-:W-:-:S04]  /*01f0*/  ISETP.GT.AND P1, PT, R2, R17, PT ;  /* 0x000000110200720c */ /* 0x000fc80003f24270 */
[----:B------:R-:W-:Y:S02]  /*0200*/  ISETP.GE.AND P2, PT, R14, R17, PT ;  /* 0x000000110e00720c */ /* 0x000fe40003f46270 */
[C---:B------:R-:W-:Y:S02]  /*0210*/  ISETP.LT.OR P1, PT, R2.reuse, 0x1, P1 ;  /* 0x000000010200780c */ /* 0x040fe40000f21670 */
[----:B------:R-:W-:-:S11]  /*0220*/  ISETP.LT.OR P2, PT, R2, 0x2, P2 ;  /* 0x000000020200780c */ /* 0x000fd60001741670 */
[----:B------:R-:W0:Y:S02]  /*0230*/  @!P1 LDC R20, c[0x0][0x398] ;  /* 0x0000e600ff149b82 */ /* 0x000e240000000800 */
[----:B------:R-:W-:-:S06]  /*0240*/  @!P2 IMAD R14, R6, R17, R14 ;  /* 0x00000011060ea224 */ /* 0x000fcc00078e020e */
[----:B------:R-:W2:Y:S08]  /*0250*/  @!P2 LDC R9, c[0x0][0x398] ;  /* 0x0000e600ff09ab82 */ /* 0x000eb00000000800 */
[----:B------:R-:W3:Y:S01]  /*0260*/  @!P2 LDC.64 R26, c[0x0][0x380] ;  /* 0x0000e000ff1aab82 */ /* 0x000ee20000000a00 */
[----:B--2---:R-:W-:-:S05]  /*0270*/  @!P2 IMAD R14, R14, R9, RZ ;  /* 0x000000090e0ea224 */ /* 0x004fca00078e02ff */
[----:B---3--:R-:W-:-:S04]  /*0280*/  @!P2 IADD3 R26, P3, PT, R14, R26, RZ ;  /* 0x0000001a0e1aa210 */ /* 0x008fc80007f7e0ff */
[----:B------:R-:W-:Y:S02]  /*0290*/  @!P2 LEA.HI.X.SX32 R27, R14, R27, 0x1, P3 ;  /* 0x0000001b0e1ba211 */ /* 0x000fe400018f0eff */
[----:B------:R-:W2:Y:S03]  /*02a0*/  @!P1 LDC.64 R14, c[0x0][0x380] ;  /* 0x0000e000ff0e9b82 */ /* 0x000ea60000000a00 */
[----:B------:R-:W3:Y:S04]  /*02b0*/  @!P2 LDG.E.U8.CONSTANT R24, desc[UR4][R26.64+0x1] ;  /* 0x000001041a18a981 */ /* 0x000ee8000c1e9100 */
[----:B------:R-:W4:Y:S01]  /*02c0*/  @!P2 LDG.E.U8.CONSTANT R18, desc[UR4][R26.64] ;  /* 0x000000041a12a981 */ /* 0x000f22000c1e9100 */
[----:B------:R-:W-:-:S03]  /*02d0*/  @!P1 IMAD R9, R6, R17, R2 ;  /* 0x0000001106099224 */ /* 0x000fc600078e0202 */
[----:B------:R5:W4:Y:S01]  /*02e0*/  @!P2 LDG.E.U8.CONSTANT R22, desc[UR4][R26.64+0x2] ;  /* 0x000002041a16a981 */ /* 0x000b22000c1e9100 */
[----:B------:R-:W-:-:S04]  /*02f0*/  @!P1 VIADD R9, R9, 0xffffffff ;  /* 0xffffffff09099836 */ /* 0x000fc80000000000 */
[----:B0-----:R-:W-:Y:S01]  /*0300*/  @!P1 IMAD R9, R9, R20, RZ ;  /* 0x0000001409099224 */ /* 0x001fe200078e02ff */
[----:B-----5:R-:W0:Y:S04]  /*0310*/  @!P2 LDC R26, c[0x3][RZ] ;  /* 0x00c00000ff1aab82 */ /* 0x020e280000000800 */
[----:B--2---:R-:W-:-:S04]  /*0320*/  @!P1 IADD3 R14, P3, PT, R9, R14, RZ ;  /* 0x0000000e090e9210 */ /* 0x004fc80007f7e0ff */
[----:B------:R-:W-:-:S05]  /*0330*/  @!P1 LEA.HI.X.SX32 R15, R9, R15, 0x1, P3 ;  /* 0x0000000f090f9211 */ /* 0x000fca00018f0eff */
[----:B------:R-:W2:Y:S04]  /*0340*/  @!P1 LDG.E.U8.CONSTANT R29, desc[UR4][R14.64] ;  /* 0x000000040e1d9981 */ /* 0x000ea8000c1e9100 */
[----:B------:R-:W5:Y:S04]  /*0350*/  @!P1 LDG.E.U8.CONSTANT R9, desc[UR4][R14.64+0x1] ;  /* 0x000001040e099981 */ /* 0x000f68000c1e9100 */
[----:B------:R3:W5:Y:S01]  /*0360*/  @!P1 LDG.E.U8.CONSTANT R28, desc[UR4][R14.64+0x2] ;  /* 0x000002040e1c9981 */ /* 0x000762000c1e9100 */
[----:B------:R-:W-:-:S13]  /*0370*/  ISETP.GE.AND P3, PT, R2, RZ, PT ;  /* 0x000000ff0200720c */ /* 0x000fda0003f66270 */
[----:B------:R-:W1:Y:S08]  /*0380*/  @P3 LDC R30, c[0x0][0x398] ;  /* 0x0000e600ff1e3b82 */ /* 0x000e700000000800 */
[----:B------:R-:W0:Y:S01]  /*0390*/  @P3 LDC.64 R20, c[0x0][0x380] ;  /* 0x0000e000ff143b82 */ /* 0x000e220000000a00 */
[----:B------:R-:W-:-:S04]  /*03a0*/  @P3 IMAD R19, R6, R17, R2 ;  /* 0x0000001106133224 */ /* 0x000fc800078e0202 */
[----:B-1----:R-:W-:-:S05]  /*03b0*/  @P3 IMAD R19, R19, R30, RZ ;  /* 0x0000001e13133224 */ /* 0x002fca00078e02ff */
[----:B0-----:R-:W-:-:S04]  /*03c0*/  @P3 IADD3 R20, P4, PT, R19, R20, RZ ;  /* 0x0000001413143210 */ /* 0x001fc80007f9e0ff */
[----:B------:R-:W-:Y:S01]  /*03d0*/  @P3 LEA.HI.X.SX32 R21, R19, R21, 0x1, P4 ;  /* 0x0000001513153211 */ /* 0x000fe200020f0eff */
[----:B------:R-:W-:Y:S01]  /*03e0*/  @!P2 I2F.F64 R26, R26 ;  /* 0x0000001a001aa312 */ /* 0x000fe20000201c00 */
[----:B------:R-:W0:Y:S03]  /*03f0*/  @!P1 LDC R19, c[0x3][0x14] ;  /* 0x00c00500ff139b82 */ /* 0x000e260000000800 */
[----:B------:R-:W5:Y:S04]  /*0400*/  @P3 LDG.E.U8.CONSTANT R25, desc[UR4][R20.64] ;  /* 0x0000000414193981 */ /* 0x000f68000c1e9100 */
[----:B---3--:R-:W1:Y:S08]  /*0410*/  @!P2 I2F.F64.U16 R14, R24 ;  /* 0x00000018000ea312 */ /* 0x008e700000101800 */
[----:B----4-:R-:W3:Y:S08]  /*0420*/  @!P2 I2F.F64.U16 R30, R18 ;  /* 0x00000012001ea312 */ /* 0x010ef00000101800 */
[----:B------:R-:W4:Y:S01]  /*0430*/  @!P2 I2F.F64.U16 R22, R22 ;  /* 0x000000160016a312 */ /* 0x000f220000101800 */
[----:B-1----:R-:W-:Y:S01]  /*0440*/  @!P2 DFMA R12, R26, R14, RZ ;  /* 0x0000000e1a0ca22b */ /* 0x002fe200000000ff */
[----:B------:R-:W-:Y:S01]  /*0450*/  CS2R R14, SRZ ;  /* 0x00000000000e7805 */ /* 0x000fe2000001ff00 */
[----:B---3--:R-:W-:-:S02]  /*0460*/  @!P2 DFMA R10, R30, R26, RZ ;  /* 0x0000001a1e0aa22b */ /* 0x008fc400000000ff */
[----:B----4-:R-:W-:Y:S01]  /*0470*/  @!P2 DFMA R14, R26, R22, RZ ;  /* 0x000000161a0ea22b */ /* 0x010fe200000000ff */
[----:B------:R-:W-:Y:S02]  /*0480*/  VIADD R26, R2, 0x1 ;  /* 0x00000001021a7836 */ /* 0x000fe40000000000 */
[----:B0-----:R-:W-:Y:S08]  /*0490*/  @!P1 I2F.F64 R18, R19 ;  /* 0x0000001300129312 */ /* 0x001ff00000201c00 */
[----:B--2---:R-:W0:Y:S01]  /*04a0*/  @!P1 I2F.F64.U16 R32, R29 ;  /* 0x0000001d00209312 */ /* 0x004e220000101800 */
[----:B------:R-:W-:-:S07]  /*04b0*/  ISETP.GE.AND P2, PT, R26, R17, PT ;  /* 0x000000111a00720c */ /* 0x000fce0003f46270 */
[----:B-----5:R1:W2:Y:S01]  /*04c0*/  @!P1 I2F.F64.U16 R34, R9 ;  /* 0x0000000900229312 */ /* 0x0202a20000101800 */
[C---:B------:R-:W-:Y:S01]  /*04d0*/  ISETP.LT.OR P2, PT, R2.reuse, -0x1, P2 ;  /* 0xffffffff0200780c */ /* 0x040fe20001741670 */
[----:B------:R-:W-:Y:S01]  /*04e0*/  VIADD R24, R2, 0x2 ;  /* 0x0000000202187836 */ /* 0x000fe20000000000 */
[----:B------:R-:W3:Y:S05]  /*04f0*/  @P3 LDG.E.U8.CONSTANT R22, desc[UR4][R20.64+0x1] ;  /* 0x0000010414163981 */ /* 0x000eea000c1e9100 */
[----:B------:R-:W4:Y:S01]  /*0500*/  @!P1 I2F.F64.U16 R30, R28 ;  /* 0x0000001c001e9312 */ /* 0x000f220000101800 */
[----:B0-----:R-:W-:Y:S01]  /*0510*/  @!P1 DFMA R10, R32, R18, R10 ;  /* 0x00000012200a922b */ /* 0x001fe2000000000a */
[----:B------:R0:W5:Y:S01]  /*0520*/  @P3 LDG.E.U8.CONSTANT R23, desc[UR4][R20.64+0x2] ;  /* 0x0000020414173981 */ /* 0x000162000c1e9100 */
[----:B-1----:R-:W1:Y:S01]  /*0530*/  @P3 LDC R9, c[0x3][0x28] ;  /* 0x00c00a00ff093b82 */ /* 0x002e620000000800 */
[----:B--2---:R-:W-:-:S07]  /*0540*/  @!P1 DFMA R12, R18, R34, R12 ;  /* 0x00000022120c922b */ /* 0x004fce000000000c */
[----:B------:R-:W2:Y:S01]  /*0550*/  @!P2 LDC R27, c[0x0][0x398] ;  /* 0x0000e600ff1bab82 */ /* 0x000ea20000000800 */
[----:B----4-:R-:W-:Y:S01]  /*0560*/  @!P1 DFMA R14, R18, R30, R14 ;  /* 0x0000001e120e922b */ /* 0x010fe2000000000e */
[----:B------:R-:W-:-:S06]  /*0570*/  ISETP.GE.AND P1, PT, R24, R17, PT ;  /* 0x000000111800720c */ /* 0x000fcc0003f26270 */
[----:B------:R-:W4:Y:S01]  /*0580*/  @!P2 LDC.64 R18, c[0x0][0x380] ;  /* 0x0000e000ff12ab82 */ /* 0x000f220000000a00 */
[----:B------:R-:W-:Y:S01]  /*0590*/  ISETP.LT.OR P1, PT, R2, -0x2, P1 ;  /* 0xfffffffe0200780c */ /* 0x000fe20000f21670 */
[----:B------:R-:W-:-:S06]  /*05a0*/  @!P2 IMAD R28, R6, R17, R26 ;  /* 0x00000011061ca224 */ /* 0x000fcc00078e021a */
[----:B------:R-:W5:Y:S08]  /*05b0*/  @!P2 LDC R36, c[0x3][0x3c] ;  /* 0x00c00f00ff24ab82 */ /* 0x000f700000000800 */
[----:B------:R-:W1:Y:S01]  /*05c0*/  @!P1 LDC R26, c[0x0][0x398] ;  /* 0x0000e600ff1a9b82 */ /* 0x000e620000000800 */
[----:B--2---:R-:W-:-:S05]  /*05d0*/  @!P2 IMAD R27, R28, R27, RZ ;  /* 0x0000001b1c1ba224 */ /* 0x004fca00078e02ff */
[C---:B----4-:R-:W-:Y:S02]  /*05e0*/  @!P2 IADD3 R18, P4, PT, R27.reuse, R18, RZ ;  /* 0x000000121b12a210 */ /* 0x050fe40007f9e0ff */
[----:B0-----:R-:W0:Y:S02]  /*05f0*/  @!P1 LDC.64 R20, c[0x0][0x380] ;  /* 0x0000e000ff149b82 */ /* 0x001e240000000a00 */
[----:B------:R-:W-:-:S05]  /*0600*/  @!P2 LEA.HI.X.SX32 R19, R27, R19, 0x1, P4 ;  /* 0x000000131b13a211 */ /* 0x000fca00020f0eff */
[----:B------:R-:W2:Y:S01]  /*0610*/  @!P2 LDG.E.U8.CONSTANT R28, desc[UR4][R18.64] ;  /* 0x00000004121ca981 */ /* 0x000ea2000c1e9100 */
[----:B------:R-:W-:Y:S02]  /*0620*/  @!P1 IMAD R31, R6, R17, R24 ;  /* 0x00000011061f9224 */ /* 0x000fe400078e0218 */
[----:B------:R-:W-:Y:S01]  /*0630*/  @P3 I2F.F64.U16 R24, R25 ;  /* 0x0000001900183312 */ /* 0x000fe20000101800 */
[----:B------:R-:W4:Y:S04]  /*0640*/  @!P2 LDG.E.U8.CONSTANT R27, desc[UR4][R18.64+0x1] ;  /* 0x00000104121ba981 */ /* 0x000f28000c1e9100 */
[----:B------:R1:W4:Y:S02]  /*0650*/  @!P2 LDG.E.U8.CONSTANT R29, desc[UR4][R18.64+0x2] ;  /* 0x00000204121da981 */ /* 0x000324000c1e9100 */
[----:B-1----:R-:W-:Y:S01]  /*0660*/  @!P1 IMAD R26, R31, R26, RZ ;  /* 0x0000001a1f1a9224 */ /* 0x002fe200078e02ff */
[----:B------:R1:W1:Y:S04]  /*0670*/  @P3 I2F.F64 R18, R9 ;  /* 0x0000000900123312 */ /* 0x0002680000201c00 */
[----:B0-----:R-:W-:-:S04]  /*0680*/  @!P1 IADD3 R20, P4, PT, R26, R20, RZ ;  /* 0x000000141a149210 */ /* 0x001fc80007f9e0ff */
[----:B------:R-:W-:Y:S01]  /*0690*/  @!P1 LEA.HI.X.SX32 R21, R26, R21, 0x1, P4 ;  /* 0x000000151a159211 */ /* 0x000fe200020f0eff */
[----:B-1----:R-:W0:Y:S04]  /*06a0*/  @!P1 LDC R9, c[0x3][0x50] ;  /* 0x00c01400ff099b82 */ /* 0x002e280000000800 */
[----:B------:R-:W4:Y:S04]  /*06b0*/  @!P1 LDG.E.U8.CONSTANT R26, desc[UR4][R20.64] ;  /* 0x00000004141a9981 */ /* 0x000f28000c1e9100 */
[----:B------:R-:W4:Y:S01]  /*06c0*/  @!P1 LDG.E.U8.CONSTANT R32, desc[UR4][R20.64+0x2] ;  /* 0x0000020414209981 */ /* 0x000f22000c1e9100 */
[----:B------:R-:W-:-:S03]  /*06d0*/  @P3 DFMA R10, R24, R18, R10 ;  /* 0x00000012180a322b */ /* 0x000fc6000000000a */
[----:B------:R0:W4:Y:S02]  /*06e0*/  @!P1 LDG.E.U8.CONSTANT R24, desc[UR4][R20.64+0x1] ;  /* 0x0000010414189981 */ /* 0x000124000c1e9100 */
[----:B0-----:R-:W-:Y:S08]  /*06f0*/  @!P1 I2F.F64 R20, R9 ;  /* 0x0000000900149312 */ /* 0x001ff00000201c00 */
[----:B---3--:R-:W0:Y:S02]  /*0700*/  @P3 I2F.F64.U16 R30, R22 ;  /* 0x00000016001e3312 */ /* 0x008e240000101800 */
[----:B0-----:R-:W-:-:S06]  /*0710*/  @P3 DFMA R12, R18, R30, R12 ;  /* 0x0000001e120c322b */ /* 0x001fcc000000000c */
[----:B-----5:R-:W0:Y:S02]  /*0720*/  @P3 I2F.F64.U16 R30, R23 ;  /* 0x00000017001e3312 */ /* 0x020e240000101800 */
[----:B0-----:R-:W-:-:S06]  /*0730*/  @P3 DFMA R14, R18, R30, R14 ;  /* 0x0000001e120e322b */ /* 0x001fcc000000000e */
[----:B------:R-:W-:Y:S08]  /*0740*/  @!P2 I2F.F64 R18, R36 ;  /* 0x000000240012a312 */ /* 0x000ff00000201c00 */
[----:B--2---:R-:W0:Y:S08]  /*0750*/  @!P2 I2F.F64.U16 R30, R28 ;  /* 0x0000001c001ea312 */ /* 0x004e300000101800 */
[----:B----4-:R-:W1:Y:S01]  /*0760*/  @!P2 I2F.F64.U16 R34, R27 ;  /* 0x0000001b0022a312 */ /* 0x010e620000101800 */
[----:B0-----:R-:W-:-:S07]  /*0770*/  @!P2 DFMA R10, R30, R18, R10 ;  /* 0x000000121e0aa22b */ /* 0x001fce000000000a */
[----:B------:R-:W0:Y:S01]  /*0780*/  @!P2 I2F.F64.U16 R30, R29 ;  /* 0x0000001d001ea312 */ /* 0x000e220000101800 */
[----:B-1----:R-:W-:-:S07]  /*0790*/  @!P2 DFMA R12, R18, R34, R12 ;  /* 0x00000022120ca22b */ /* 0x002fce000000000c */
[----:B------:R-:W1:Y:S08]  /*07a0*/  @!P1 I2F.F64.U16 R34, R26 ;  /* 0x0000001a00229312 */ /* 0x000e700000101800 */
[----:B------:R-:W2:Y:S01]  /*07b0*/  @!P1 I2F.F64.U16 R24, R24 ;  /* 0x0000001800189312 */ /* 0x000ea20000101800 */
[----:B0-----:R-:W-:-:S07]  /*07c0*/  @!P2 DFMA R14, R18, R30, R14 ;  /* 0x0000001e120ea22b */ /* 0x001fce000000000e */
[----:B------:R-:W0:Y:S01]  /*07d0*/  @!P1 I2F.F64.U16 R32, R32 ;  /* 0x0000002000209312 */ /* 0x000e220000101800 */
[----:B-1----:R-:W-:Y:S02]  /*07e0*/  @!P1 DFMA R10, R34, R20, R10 ;  /* 0x00000014220a922b */ /* 0x002fe4000000000a */
[C---:B--2---:R-:W-:Y:S02]  /*07f0*/  @!P1 DFMA R12, R20.reuse, R24, R12 ;  /* 0x00000018140c922b */ /* 0x044fe4000000000c */
[----:B0-----:R-:W-:-:S11]  /*0800*/  @!P1 DFMA R14, R20, R32, R14 ;  /* 0x00000020140e922b */ /* 0x001fd6000000000e */
.L_x_1:
[----:B------:R-:W-:Y:S05]  /*0810*/  BSYNC.RECONVERGENT B0 ;  /* 0x0000000000007941 */ /* 0x000fea0003800200 */
.L_x_0:
[----:B------:R-:W-:Y:S04]  /*0820*/  BSSY.RECONVERGENT B0, `(.L_x_2) ;  /* 0x0000064000007945 */ /* 0x000fe80003800200 */
[----:B------:R-:W-:Y:S05]  /*0830*/  @P5 BRA `(.L_x_3) ;  /* 0x0000000400885947 */ /* 0x000fea0003800000 */
        /* <DEDUP_REMOVED lines=8> */
[----:B------:R-:W3:Y:S08]  /*08c0*/  @!P2 LDC.64 R34, c[0x0][0x380] ;  /* 0x0000e000ff22ab82 */ /* 0x000ef00000000a00 */
[----:B------:R-:W4:Y:S01]  /*08d0*/  @!P1 LDC.64 R18, c[0x0][0x380] ;  /* 0x0000e000ff129b82 */ /* 0x000f220000000a00 */
[----:B--2---:R-:W-:-:S07]  /*08e0*/  @!P2 IMAD R9, R9, R20, RZ ;  /* 0x000000140909a224 */ /* 0x004fce00078e02ff */
[----:B------:R-:W2:Y:S01]  /*08f0*/  @!P2 LDC R26, c[0x3][0x4] ;  /* 0x00c00100ff1aab82 */ /* 0x000ea20000000800 */
[----:B---3--:R-:W-:-:S07]  /*0900*/  @!P2 IADD3 R34, P3, PT, R9, R34, RZ ;  /* 0x000000220922a210 */ /* 0x008fce0007f7e0ff */
[----:B------:R-:W3:Y:S01]  /*0910*/  @!P1 LDC R31, c[0x3][0x18] ;  /* 0x00c00600ff1f9b82 */ /* 0x000ee20000000800 */
[----:B------:R-:W-:-:S05]  /*0920*/  @!P2 LEA.HI.X.SX32 R35, R9, R35, 0x1, P3 ;  /* 0x000000230923a211 */ /* 0x000fca00018f0eff */
[----:B------:R-:W5:Y:S04]  /*0930*/  @!P2 LDG.E.U8.CONSTANT R28, desc[UR4][R34.64] ;  /* 0x00000004221ca981 */ /* 0x000f68000c1e9100 */
[----:B------:R-:W3:Y:S01]  /*0940*/  @!P2 LDG.E.U8.CONSTANT R23, desc[UR4][R34.64+0x1] ;  /* 0x000001042217a981 */ /* 0x000ee2000c1e9100 */
[----:B------:R-:W-:-:S03]  /*0950*/  @!P1 IMAD R9, R8, R17, R2 ;  /* 0x0000001108099224 */ /* 0x000fc600078e0202 */
[----:B------:R-:W3:Y:S01]  /*0960*/  @!P2 LDG.E.U8.CONSTANT R20, desc[UR4][R34.64+0x2] ;  /* 0x000002042214a981 */ /* 0x000ee2000c1e9100 */
[----:B------:R-:W-:-:S04]  /*0970*/  @!P1 VIADD R9, R9, 0xffffffff ;  /* 0xffffffff09099836 */ /* 0x000fc80000000000 */
[----:B0-----:R-:W-:-:S05]  /*0980*/  @!P1 IMAD R9, R9, R22, RZ ;  /* 0x0000001609099224 */ /* 0x001fca00078e02ff */
[----:B----4-:R-:W-:-:S04]  /*0990*/  @!P1 IADD3 R32, P3, PT, R9, R18, RZ ;  /* 0x0000001209209210 */ /* 0x010fc80007f7e0ff */
[----:B------:R-:W-:-:S05]  /*09a0*/  @!P1 LEA.HI.X.SX32 R33, R9, R19, 0x1, P3 ;  /* 0x0000001309219211 */ /* 0x000fca00018f0eff */
[----:B------:R-:W4:Y:S04]  /*09b0*/  @!P1 LDG.E.U8.CONSTANT R29, desc[UR4][R32.64+0x1] ;  /* 0x00000104201d9981 */ /* 0x000f28000c1e9100 */
[----:B------:R-:W4:Y:S04]  /*09c0*/  @!P1 LDG.E.U8.CONSTANT R30, desc[UR4][R32.64+0x2] ;  /* 0x00000204201e9981 */ /* 0x000f28000c1e9100 */
[----:B------:R-:W4:Y:S01]  /*09d0*/  @!P1 LDG.E.U8.CONSTANT R22, desc[UR4][R32.64] ;  /* 0x0000000420169981 */ /* 0x000f22000c1e9100 */
[----:B------:R-:W-:Y:S01]  /*09e0*/  ISETP.GE.AND P3, PT, R2, RZ, PT ;  /* 0x000000ff0200720c */ /* 0x000fe20003f66270 */
[----:B--2---:R-:W-:-:S12]  /*09f0*/  @!P2 I2F.F64 R26, R26 ;  /* 0x0000001a001aa312 */ /* 0x004fd80000201c00 */
[----:B------:R-:W0:Y:S01]  /*0a00*/  @P3 LDC R9, c[0x0][0x398] ;  /* 0x0000e600ff093b82 */ /* 0x000e220000000800 */
[----:B-----5:R-:W2:Y:S08]  /*0a10*/  @!P2 I2F.F64.U16 R24, R28 ;  /* 0x0000001c0018a312 */ /* 0x020eb00000101800 */
[----:B---3--:R-:W3:Y:S01]  /*0a20*/  @!P2 I2F.F64.U16 R18, R23 ;  /* 0x000000170012a312 */ /* 0x008ee20000101800 */
[----:B--2---:R-:W-:Y:S01]  /*0a30*/  @!P2 DFMA R10, R24, R26, R10 ;  /* 0x0000001a180aa22b */ /* 0x004fe2000000000a */
[----:B------:R-:W2:Y:S06]  /*0a40*/  @P3 LDC.64 R24, c[0x0][0x380] ;  /* 0x0000e000ff183b82 */ /* 0x000eac0000000a00 */
[----:B------:R-:W5:Y:S01]  /*0a50*/  @!P2 I2F.F64.U16 R20, R20 ;  /* 0x000000140014a312 */ /* 0x000f620000101800 */
[----:B---3--:R-:W-:Y:S01]  /*0a60*/  @!P2 DFMA R12, R26, R18, R12 ;  /* 0x000000121a0ca22b */ /* 0x008fe2000000000c */
[----:B------:R-:W-:-:S04]  /*0a70*/  @P3 IMAD R18, R8, R17, R2 ;  /* 0x0000001108123224 */ /* 0x000fc800078e0202 */
[----:B0-----:R-:W-:Y:S01]  /*0a80*/  @P3 IMAD R9, R18, R9, RZ ;  /* 0x0000000912093224 */ /* 0x001fe200078e02ff */
[----:B-----5:R-:W-:Y:S01]  /*0a90*/  @!P2 DFMA R14, R26, R20, R14 ;  /* 0x000000141a0ea22b */ /* 0x020fe2000000000e */
[----:B------:R-:W-:-:S03]  /*0aa0*/  VIADD R26, R2, 0x1 ;  /* 0x00000001021a7836 */ /* 0x000fc60000000000 */
[----:B--2---:R-:W-:-:S04]  /*0ab0*/  @P3 IADD3 R24, P2, PT, R9, R24, RZ ;  /* 0x0000001809183210 */ /* 0x004fc80007f5e0ff */
[----:B------:R-:W-:Y:S02]  /*0ac0*/  @P3 LEA.HI.X.SX32 R25, R9, R25, 0x1, P2 ;  /* 0x0000001909193211 */ /* 0x000fe400010f0eff */
[----:B------:R-:W-:Y:S01]  /*0ad0*/  ISETP.GE.AND P2, PT, R26, R17, PT ;  /* 0x000000111a00720c */ /* 0x000fe20003f46270 */
[----:B------:R-:W-:Y:S02]  /*0ae0*/  @!P1 I2F.F64 R18, R31 ;  /* 0x0000001f00129312 */ /* 0x000fe40000201c00 */
[----:B------:R-:W2:Y:S01]  /*0af0*/  @P3 LDG.E.U8.CONSTANT R9, desc[UR4][R24.64] ;  /* 0x0000000418093981 */ /* 0x000ea2000c1e9100 */
[----:B------:R-:W-:-:S05]  /*0b00*/  ISETP.LT.OR P2, PT, R2, -0x1, P2 ;  /* 0xffffffff0200780c */ /* 0x000fca0001741670 */
[----:B----4-:R-:W0:Y:S08]  /*0b10*/  @!P1 I2F.F64.U16 R28, R29 ;  /* 0x0000001d001c9312 */ /* 0x010e300000101800 */
[----:B------:R-:W3:Y:S01]  /*0b20*/  @!P1 I2F.F64.U16 R20, R30 ;  /* 0x0000001e00149312 */ /* 0x000ee20000101800 */
[----:B------:R-:W4:Y:S07]  /*0b30*/  @!P2 LDC R27, c[0x0][0x398] ;  /* 0x0000e600ff1bab82 */ /* 0x000f2e0000000800 */
[----:B------:R-:W5:Y:S01]  /*0b40*/  @!P1 I2F.F64.U16 R22, R22 ;  /* 0x0000001600169312 */ /* 0x000f620000101800 */
[C---:B0-----:R-:W-:Y:S01]  /*0b50*/  @!P1 DFMA R12, R18.reuse, R28, R12 ;  /* 0x0000001c120c922b */ /* 0x041fe2000000000c */
[----:B------:R-:W0:Y:S01]  /*0b60*/  @!P2 LDC R37, c[0x3][0x40] ;  /* 0x00c01000ff25ab82 */ /* 0x000e220000000800 */
[----:B------:R-:W-:Y:S01]  /*0b70*/  VIADD R28, R2, 0x2 ;  /* 0x00000002021c7836 */ /* 0x000fe20000000000 */
[----:B---3--:R-:W-:-:S06]  /*0b80*/  @!P1 DFMA R14, R18, R20, R14 ;  /* 0x00000014120e922b */ /* 0x008fcc000000000e */
[----:B------:R-:W3:Y:S01]  /*0b90*/  @!P2 LDC.64 R20, c[0x0][0x380] ;  /* 0x0000e000ff14ab82 */ /* 0x000ee20000000a00 */
[----:B-----5:R-:W-:Y:S01]  /*0ba0*/  @!P1 DFMA R10, R22, R18, R10 ;  /* 0x00000012160a922b */ /* 0x020fe2000000000a */
[-C--:B------:R-:W-:Y:S01]  /*0bb0*/  ISETP.GE.AND P1, PT, R28, R17.reuse, PT ;  /* 0x000000111c00720c */ /* 0x080fe20003f26270 */
[----:B------:R-:W-:Y:S01]  /*0bc0*/  @!P2 IMAD R26, R8, R17, R26 ;  /* 0x00000011081aa224 */ /* 0x000fe200078e021a */
[----:B------:R-:W5:Y:S02]  /*0bd0*/  @P3 LDG.E.U8.CONSTANT R23, desc[UR4][R24.64+0x1] ;  /* 0x0000010418173981 */ /* 0x000f64000c1e9100 */
[----:B------:R-:W-:Y:S02]  /*0be0*/  ISETP.LT.OR P1, PT, R2, -0x2, P1 ;  /* 0xfffffffe0200780c */ /* 0x000fe40000f21670 */
[----:B------:R1:W5:Y:S01]  /*0bf0*/  @P3 LDG.E.U8.CONSTANT R22, desc[UR4][R24.64+0x2] ;  /* 0x0000020418163981 */ /* 0x000362000c1e9100 */
[----:B----4-:R-:W-:Y:S01]  /*0c00*/  @!P2 IMAD R26, R26, R27, RZ ;  /* 0x0000001b1a1aa224 */ /* 0x010fe200078e02ff */
[----:B-1----:R-:W1:Y:S04]  /*0c10*/  @P3 LDC R24, c[0x3][0x2c] ;  /* 0x00c00b00ff183b82 */ /* 0x002e680000000800 */
[----:B---3--:R-:W-:-:S05]  /*0c20*/  @!P2 IADD3 R20, P4, PT, R26, R20, RZ ;  /* 0x000000141a14a210 */ /* 0x008fca0007f9e0ff */
[----:B------:R-:W3:Y:S01]  /*0c30*/  @!P1 LDC R29, c[0x0][0x398] ;  /* 0x0000e600ff1d9b82 */ /* 0x000ee20000000800 */
[----:B------:R-:W-:-:S05]  /*0c40*/  @!P2 LEA.HI.X.SX32 R21, R26, R21, 0x1, P4 ;  /* 0x000000151a15a211 */ /* 0x000fca00020f0eff */
[----:B------:R-:W4:Y:S02]  /*0c50*/  @!P2 LDG.E.U8.CONSTANT R26, desc[UR4][R20.64] ;  /* 0x00000004141aa981 */ /* 0x000f24000c1e9100 */
[----:B------:R-:W0:Y:S01]  /*0c60*/  @!P1 LDC.64 R18, c[0x0][0x380] ;  /* 0x0000e000ff129b82 */ /* 0x000e220000000a00 */
[----:B------:R-:W-:Y:S01]  /*0c70*/  @!P1 IMAD R8, R8, R17, R28 ;  /* 0x0000001108089224 */ /* 0x000fe200078e021c */
[----:B------:R-:W4:Y:S06]  /*0c80*/  @!P2 LDG.E.U8.CONSTANT R31, desc[UR4][R20.64+0x2] ;  /* 0x00000204141fa981 */ /* 0x000f2c000c1e9100 */
[----:B------:R-:W1:Y:S01]  /*0c90*/  @!P1 LDC R36, c[0x3][0x54] ;  /* 0x00c01500ff249b82 */ /* 0x000e620000000800 */
[----:B---3--:R-:W-:-:S02]  /*0ca0*/  @!P1 IMAD R29, R8, R29, RZ ;  /* 0x0000001d081d9224 */ /* 0x008fc400078e02ff */
[----:B------:R-:W3:Y:S03]  /*0cb0*/  @!P2 LDG.E.U8.CONSTANT R8, desc[UR4][R20.64+0x1] ;  /* 0x000001041408a981 */ /* 0x000ee6000c1e9100 */
[----:B0-----:R-:W-:-:S04]  /*0cc0*/  @!P1 IADD3 R18, P4, PT, R29, R18, RZ ;  /* 0x000000121d129210 */ /* 0x001fc80007f9e0ff */
[----:B------:R-:W-:-:S05]  /*0cd0*/  @!P1 LEA.HI.X.SX32 R19, R29, R19, 0x1, P4 ;  /* 0x000000131d139211 */ /* 0x000fca00020f0eff */
[----:B------:R-:W3:Y:S04]  /*0ce0*/  @!P1 LDG.E.U8.CONSTANT R27, desc[UR4][R18.64] ;  /* 0x00000004121b9981 */ /* 0x000ee8000c1e9100 */
[----:B------:R-:W3:Y:S04]  /*0cf0*/  @!P1 LDG.E.U8.CONSTANT R30, desc[UR4][R18.64+0x1] ;  /* 0x00000104121e9981 */ /* 0x000ee8000c1e9100 */
[----:B------:R0:W3:Y:S01]  /*0d00*/  @!P1 LDG.E.U8.CONSTANT R32, desc[UR4][R18.64+0x2] ;  /* 0x0000020412209981 */ /* 0x0000e2000c1e9100 */
[----:B-1----:R-:W-:Y:S08]  /*0d10*/  @P3 I2F.F64 R24, R24 ;  /* 0x0000001800183312 */ /* 0x002ff00000201c00 */
[----:B0-----:R-:W-:Y:S08]  /*0d20*/  @!P1 I2F.F64 R18, R36 ;  /* 0x0000002400129312 */ /* 0x001ff00000201c00 */
[----:B--2---:R-:W0:Y:S02]  /*0d30*/  @P3 I2F.F64.U16 R28, R9 ;  /* 0x00000009001c3312 */ /* 0x004e240000101800 */
[----:B0-----:R-:W-:-:S06]  /*0d40*/  @P3 DFMA R10, R28, R24, R10 ;  /* 0x000000181c0a322b */ /* 0x001fcc000000000a */
[----:B-----5:R-:W0:Y:S08]  /*0d50*/  @P3 I2F.F64.U16 R28, R23 ;  /* 0x00000017001c3312 */ /* 0x020e300000101800 */
[----:B------:R-:W1:Y:S01]  /*0d60*/  @P3 I2F.F64.U16 R20, R22 ;  /* 0x0000001600143312 */ /* 0x000e620000101800 */
[C---:B0-----:R-:W-:Y:S02]  /*0d70*/  @P3 DFMA R12, R24.reuse, R28, R12 ;  /* 0x0000001c180c322b */ /* 0x041fe4000000000c */
[----:B-1----:R-:W-:-:S05]  /*0d80*/  @P3 DFMA R14, R24, R20, R14 ;  /* 0x00000014180e322b */ /* 0x002fca000000000e */
[----:B------:R-:W-:Y:S08]  /*0d90*/  @!P2 I2F.F64 R20, R37 ;  /* 0x000000250014a312 */ /* 0x000ff00000201c00 */
[----:B----4-:R-:W0:Y:S02]  /*0da0*/  @!P2 I2F.F64.U16 R24, R26 ;  /* 0x0000001a0018a312 */ /* 0x010e240000101800 */
[----:B0-----:R-:W-:-:S06]  /*0db0*/  @!P2 DFMA R10, R24, R20, R10 ;  /* 0x00000014180aa22b */ /* 0x001fcc000000000a */
[----:B---3--:R-:W0:Y:S08]  /*0dc0*/  @!P2 I2F.F64.U16 R8, R8 ;  /* 0x000000080008a312 */ /* 0x008e300000101800 */
[----:B------:R-:W1:Y:S08]  /*0dd0*/  @!P2 I2F.F64.U16 R24, R31 ;  /* 0x0000001f0018a312 */ /* 0x000e700000101800 */
[----:B------:R-:W2:Y:S01]  /*0de0*/  @!P1 I2F.F64.U16 R28, R27 ;  /* 0x0000001b001c9312 */ /* 0x000ea20000101800 */
[----:B0-----:R-:W-:-:S07]  /*0df0*/  @!P2 DFMA R12, R20, R8, R12 ;  /* 0x00000008140ca22b */ /* 0x001fce000000000c */
[----:B------:R-:W0:Y:S01]  /*0e00*/  @!P1 I2F.F64.U16 R34, R30 ;  /* 0x0000001e00229312 */ /* 0x000e220000101800 */
[----:B-1----:R-:W-:-:S07]  /*0e10*/  @!P2 DFMA R14, R20, R24, R14 ;  /* 0x00000018140ea22b */ /* 0x002fce000000000e */
[----:B------:R-:W1:Y:S01]  /*0e20*/  @!P1 I2F.F64.U16 R32, R32 ;  /* 0x0000002000209312 */ /* 0x000e620000101800 */
[----:B--2---:R-:W-:Y:S02]  /*0e30*/  @!P1 DFMA R10, R28, R18, R10 ;  /* 0x000000121c0a922b */ /* 0x004fe4000000000a */
[C---:B0-----:R-:W-:Y:S02]  /*0e40*/  @!P1 DFMA R12, R18.reuse, R34, R12 ;  /* 0x00000022120c922b */ /* 0x041fe4000000000c */
[----:B-1----:R-:W-:-:S11]  /*0e50*/  @!P1 DFMA R14, R18, R32, R14 ;  /* 0x00000020120e922b */ /* 0x002fd6000000000e */
.L_x_3:
[----:B------:R-:W-:Y:S05]  /*0e60*/  BSYNC.RECONVERGENT B0 ;  /* 0x0000000000007941 */ /* 0x000fea0003800200 */
.L_x_2:
[----:B------:R-:W0:Y:S01]  /*0e70*/  @!P0 LDC.64 R24, c[0x0][0x380] ;  /* 0x0000e000ff188b82 */ /* 0x000e220000000a00 */
[----:B------:R-:W-:-:S04]  /*0e80*/  IMAD R9, R0, R17, RZ ;  /* 0x0000001100097224 */ /* 0x000fc800078e02ff */
[----:B------:R-:W-:Y:S01]  /*0e90*/  @!P0 IMAD.IADD R8, R4, 0x1, R9 ;  /* 0x0000000104088824 */ /* 0x000fe200078e0209 */
[----:B------:R-:W-:Y:S02]  /*0ea0*/  ISETP.GE.AND P2, PT, R2, RZ, PT ;  /* 0x000000ff0200720c */ /* 0x000fe40003f46270 */
[----:B------:R-:W2:Y:S01]  /*0eb0*/  @!P0 LDC R27, c[0x3][0x8] ;  /* 0x00c00200ff1b8b82 */ /* 0x000ea20000000800 */
[----:B-1----:R-:W-:-:S10]  /*0ec0*/  @!P0 IMAD R3, R8, R3, RZ ;  /* 0x0000000308038224 */ /* 0x002fd400078e02ff */
[----:B------:R-:W1:Y:S01]  /*0ed0*/  @P2 LDC R28, c[0x0][0x398] ;  /* 0x0000e600ff1c2b82 */ /* 0x000e620000000800 */
[----:B0-----:R-:W-:-:S04]  /*0ee0*/  @!P0 IADD3 R24, P1, PT, R3, R24, RZ ;  /* 0x0000001803188210 */ /* 0x001fc80007f3e0ff */
[----:B------:R-:W-:-:S05]  /*0ef0*/  @!P0 LEA.HI.X.SX32 R25, R3, R25, 0x1, P1 ;  /* 0x0000001903198211 */ /* 0x000fca00008f0eff */
[----:B------:R-:W3:Y:S01]  /*0f00*/  @!P0 LDG.E.U8.CONSTANT R3, desc[UR4][R24.64] ;  /* 0x0000000418038981 */ /* 0x000ee2000c1e9100 */
[CC--:B------:R-:W-:Y:S01]  /*0f10*/  ISETP.GT.AND P1, PT, R2.reuse, R17.reuse, PT ;  /* 0x000000110200720c */ /* 0x0c0fe20003f24270 */
[C---:B------:R-:W-:Y:S02]  /*0f20*/  VIADD R8, R2.reuse, 0x1 ;  /* 0x0000000102087836 */ /* 0x040fe40000000000 */
[C---:B------:R-:W-:Y:S01]  /*0f30*/  @P2 IMAD.IADD R23, R2.reuse, 0x1, R9 ;  /* 0x0000000102172824 */ /* 0x040fe200078e0209 */
[----:B------:R-:W-:Y:S01]  /*0f40*/  ISETP.LT.OR P1, PT, R2, 0x1, P1 ;  /* 0x000000010200780c */ /* 0x000fe20000f21670 */
[----:B------:R-:W4:Y:S01]  /*0f50*/  @!P0 LDG.E.U8.CONSTANT R34, desc[UR4][R24.64+0x2] ;  /* 0x0000020418228981 */ /* 0x000f22000c1e9100 */
[----:B------:R-:W-:Y:S01]  /*0f60*/  ISETP.GE.AND P3, PT, R8, R17, PT ;  /* 0x000000110800720c */ /* 0x000fe20003f66270 */
[----:B-1----:R-:W-:-:S03]  /*0f70*/  @P2 IMAD R28, R23, R28, RZ ;  /* 0x0000001c171c2224 */ /* 0x002fc600078e02ff */
[----:B------:R-:W-:-:S07]  /*0f80*/  ISETP.LT.OR P3, PT, R2, -0x1, P3 ;  /* 0xffffffff0200780c */ /* 0x000fce0001f61670 */
[----:B------:R-:W0:Y:S01]  /*0f90*/  @!P1 LDC R21, c[0x0][0x398] ;  /* 0x0000e600ff159b82 */ /* 0x000e220000000800 */
[----:B------:R-:W-:-:S05]  /*0fa0*/  @!P1 IADD3 R20, PT, PT, R2, -0x1, R9 ;  /* 0xffffffff02149810 */ /* 0x000fca0007ffe009 */
[----:B------:R-:W-:Y:S02]  /*0fb0*/  @!P3 IMAD.IADD R29, R8, 0x1, R9 ;  /* 0x00000001081db824 */ /* 0x000fe400078e0209 */
[----:B------:R-:W1:Y:S01]  /*0fc0*/  @!P1 LDC.64 R18, c[0x0][0x380] ;  /* 0x0000e000ff129b82 */ /* 0x000e620000000a00 */
[----:B------:R-:W-:-:S07]  /*0fd0*/  VIADD R8, R2, 0x2 ;  /* 0x0000000202087836 */ /* 0x000fce0000000000 */
[----:B------:R-:W5:Y:S01]  /*0fe0*/  @!P3 LDC R26, c[0x0][0x398] ;  /* 0x0000e600ff1abb82 */ /* 0x000f620000000800 */
[----:B0-----:R-:W-:-:S07]  /*0ff0*/  @!P1 IMAD R22, R20, R21, RZ ;  /* 0x0000001514169224 */ /* 0x001fce00078e02ff */
[----:B------:R-:W0:Y:S01]  /*1000*/  @P2 LDC.64 R20, c[0x0][0x380] ;  /* 0x0000e000ff142b82 */ /* 0x000e220000000a00 */
[----:B-1----:R-:W-:-:S04]  /*1010*/  @!P1 IADD3 R18, P4, PT, R22, R18, RZ ;  /* 0x0000001216129210 */ /* 0x002fc80007f9e0ff */
[----:B------:R-:W-:-:S03]  /*1020*/  @!P1 LEA.HI.X.SX32 R19, R22, R19, 0x1, P4 ;  /* 0x0000001316139211 */ /* 0x000fc600020f0eff */
[----:B------:R-:W1:Y:S01]  /*1030*/  @!P3 LDC.64 R22, c[0x0][0x380] ;  /* 0x0000e000ff16bb82 */ /* 0x000e620000000a00 */
[----:B-----5:R-:W-:Y:S01]  /*1040*/  @!P3 IMAD R26, R29, R26, RZ ;  /* 0x0000001a1d1ab224 */ /* 0x020fe200078e02ff */
[----:B------:R-:W5:Y:S01]  /*1050*/  @!P1 LDG.E.U8.CONSTANT R35, desc[UR4][R18.64] ;  /* 0x0000000412239981 */ /* 0x000f62000c1e9100 */
[----:B0-----:R-:W-:-:S04]  /*1060*/  @P2 IADD3 R30, P4, PT, R28, R20, RZ ;  /* 0x000000141c1e2210 */ /* 0x001fc80007f9e0ff */
[----:B------:R-:W-:Y:S02]  /*1070*/  @P2 LEA.HI.X.SX32 R31, R28, R21, 0x1, P4 ;  /* 0x000000151c1f2211 */ /* 0x000fe400020f0eff */
[----:B--2---:R-:W-:Y:S01]  /*1080*/  @!P0 I2F.F64 R28, R27 ;  /* 0x0000001b001c8312 */ /* 0x004fe20000201c00 */
[----:B-1----:R-:W-:-:S04]  /*1090*/  @!P3 IADD3 R22, P4, PT, R26, R22, RZ ;  /* 0x000000161a16b210 */ /* 0x002fc80007f9e0ff */
[----:B------:R-:W-:Y:S02]  /*10a0*/  @!P3 LEA.HI.X.SX32 R23, R26, R23, 0x1, P4 ;  /* 0x000000171a17b211 */ /* 0x000fe400020f0eff */
[----:B------:R-:W-:-:S04]  /*10b0*/  ISETP.GE.AND P4, PT, R8, R17, PT ;  /* 0x000000110800720c */ /* 0x000fc80003f86270 */
[----:B------:R-:W-:-:S13]  /*10c0*/  ISETP.LT.OR P4, PT, R2, -0x2, P4 ;  /* 0xfffffffe0200780c */ /* 0x000fda0002781670 */
[----:B------:R-:W-:Y:S01]  /*10d0*/  @!P4 IMAD.IADD R8, R8, 0x1, R9 ;  /* 0x000000010808c824 */ /* 0x000fe200078e0209 */
[----:B---3--:R0:W1:Y:S02]  /*10e0*/  @!P0 I2F.F64.U16 R20, R3 ;  /* 0x0000000300148312 */ /* 0x0080640000101800 */
[----:B0-----:R-:W2:Y:S01]  /*10f0*/  @!P1 LDG.E.U8.CONSTANT R3, desc[UR4][R18.64+0x1] ;  /* 0x0000010412039981 */ /* 0x001ea2000c1e9100 */
[----:B-1----:R-:W-:Y:S01]  /*1100*/  @!P0 DFMA R10, R20, R28, R10 ;  /* 0x0000001c140a822b */ /* 0x002fe2000000000a */
[----:B------:R-:W0:Y:S02]  /*1110*/  @!P4 LDC R21, c[0x0][0x398] ;  /* 0x0000e600ff15cb82 */ /* 0x000e240000000800 */
[----:B0-----:R-:W-:-:S06]  /*1120*/  @!P4 IMAD R8, R8, R21, RZ ;  /* 0x000000150808c224 */ /* 0x001fcc00078e02ff */
[----:B------:R-:W0:Y:S02]  /*1130*/  @!P4 LDC.64 R20, c[0x0][0x380] ;  /* 0x0000e000ff14cb82 */ /* 0x000e240000000a00 */
[----:B0-----:R-:W-:-:S04]  /*1140*/  @!P4 IADD3 R20, P5, PT, R8, R20, RZ ;  /* 0x000000140814c210 */ /* 0x001fc80007fbe0ff */
[----:B------:R-:W-:Y:S02]  /*1150*/  @!P4 LEA.HI.X.SX32 R21, R8, R21, 0x1, P5 ;  /* 0x000000150815c211 */ /* 0x000fe400028f0eff */
[----:B------:R-:W3:Y:S01]  /*1160*/  @!P0 LDG.E.U8.CONSTANT R8, desc[UR4][R24.64+0x1] ;  /* 0x0000010418088981 */ /* 0x000ee2000c1e9100 */
[----:B-----5:R0:W-:Y:S03]  /*1170*/  @!P1 I2F.F64.U16 R32, R35 ;  /* 0x0000002300209312 */ /* 0x0201e60000101800 */
[----:B------:R-:W5:Y:S04]  /*1180*/  @!P4 LDG.E.U8.CONSTANT R36, desc[UR4][R20.64+0x2] ;  /* 0x000002041424c981 */ /* 0x000f68000c1e9100 */
[----:B0-----:R-:W5:Y:S04]  /*1190*/  @!P4 LDG.E.U8.CONSTANT R35, desc[UR4][R20.64+0x1] ;  /* 0x000001041423c981 */ /* 0x001f68000c1e9100 */
[----:B------:R-:W5:Y:S04]  /*11a0*/  @P2 LDG.E.U8.CONSTANT R25, desc[UR4][R30.64+0x2] ;  /* 0x000002041e192981 */ /* 0x000f68000c1e9100 */
[----:B------:R-:W5:Y:S01]  /*11b0*/  @P2 LDG.E.U8.CONSTANT R24, desc[UR4][R30.64+0x1] ;  /* 0x000001041e182981 */ /* 0x000f62000c1e9100 */
[----:B---3--:R0:W1:Y:S03]  /*11c0*/  @!P0 I2F.F64.U16 R26, R8 ;  /* 0x00000008001a8312 */ /* 0x0080660000101800 */
[----:B0-----:R0:W3:Y:S01]  /*11d0*/  @P2 LDG.E.U8.CONSTANT R8, desc[UR4][R30.64] ;  /* 0x000000041e082981 */ /* 0x0010e2000c1e9100 */
[----:B-1----:R-:W-:-:S04]  /*11e0*/  @!P0 DFMA R12, R28, R26, R12 ;  /* 0x0000001a1c0c822b */ /* 0x002fc8000000000c */
[----:B----4-:R1:W4:Y:S01]  /*11f0*/  @!P0 I2F.F64.U16 R26, R34 ;  /* 0x00000022001a8312 */ /* 0x0103220000101800 */
[----:B0-----:R-:W0:Y:S01]  /*1200*/  @P2 LDC R30, c[0x3][0x30] ;  /* 0x00c00c00ff1e2b82 */ /* 0x001e220000000800 */
[----:B-1----:R-:W3:Y:S01]  /*1210*/  @!P4 LDG.E.U8.CONSTANT R34, desc[UR4][R20.64] ;  /* 0x000000041422c981 */ /* 0x002ee2000c1e9100 */
[----:B----4-:R-:W-:-:S06]  /*1220*/  @!P0 DFMA R14, R28, R26, R14 ;  /* 0x0000001a1c0e822b */ /* 0x010fcc000000000e */
[----:B------:R-:W1:Y:S01]  /*1230*/  @!P1 LDC R26, c[0x3][0x1c] ;  /* 0x00c00700ff1a9b82 */ /* 0x000e620000000800 */
[----:B------:R-:W4:Y:S04]  /*1240*/  @!P1 LDG.E.U8.CONSTANT R28, desc[UR4][R18.64+0x2] ;  /* 0x00000204121c9981 */ /* 0x000f28000c1e9100 */
[----:B------:R-:W3:Y:S01]  /*1250*/  @!P3 LDG.E.U8.CONSTANT R29, desc[UR4][R22.64] ;  /* 0x00000004161db981 */ /* 0x000ee2000c1e9100 */
[----:B-1----:R-:W1:Y:S02]  /*1260*/  @!P1 I2F.F64 R26, R26 ;  /* 0x0000001a001a9312 */ /* 0x002e640000201c00 */
[----:B-1----:R-:W-:-:S06]  /*1270*/  @!P1 DFMA R10, R32, R26, R10 ;  /* 0x0000001a200a922b */ /* 0x002fcc000000000a */
[----:B--2---:R1:W2:Y:S02]  /*1280*/  @!P1 I2F.F64.U16 R32, R3 ;  /* 0x0000000300209312 */ /* 0x0042a40000101800 */
[----:B-1----:R-:W1:Y:S01]  /*1290*/  @!P4 LDC R3, c[0x3][0x58] ;  /* 0x00c01600ff03cb82 */ /* 0x002e620000000800 */
[C---:B--2---:R-:W-:Y:S01]  /*12a0*/  @!P1 DFMA R12, R26.reuse, R32, R12 ;  /* 0x000000201a0c922b */ /* 0x044fe2000000000c */
[----:B------:R-:W2:Y:S04]  /*12b0*/  @!P3 LDG.E.U8.CONSTANT R32, desc[UR4][R22.64+0x1] ;  /* 0x000001041620b981 */ /* 0x000ea8000c1e9100 */
[----:B------:R5:W2:Y:S02]  /*12c0*/  @!P3 LDG.E.U8.CONSTANT R33, desc[UR4][R22.64+0x2] ;  /* 0x000002041621b981 */ /* 0x000aa4000c1e9100 */
[----:B-----5:R-:W-:Y:S08]  /*12d0*/  @P2 I2F.F64.U16 R22, R25 ;  /* 0x0000001900162312 */ /* 0x020ff00000101800 */
[----:B------:R-:W-:Y:S01]  /*12e0*/  @!P4 I2F.F64.U16 R36, R36 ;  /* 0x000000240024c312 */ /* 0x000fe20000101800 */
[----:B------:R-:W-:Y:S07]  /*12f0*/  BSSY.RECONVERGENT B0, `(.L_x_4) ;  /* 0x0000074000007945 */ /* 0x000fee0003800200 */
[----:B----4-:R4:W5:Y:S02]  /*1300*/  @!P1 I2F.F64.U16 R18, R28 ;  /* 0x0000001c00129312 */ /* 0x0109640000101800 */
[----:B----4-:R-:W4:Y:S01]  /*1310*/  @!P3 LDC R28, c[0x3][0x44] ;  /* 0x00c01100ff1cbb82 */ /* 0x010f220000000800 */
[----:B-----5:R-:W-:-:S05]  /*1320*/  @!P1 DFMA R14, R26, R18, R14 ;  /* 0x000000121a0e922b */ /* 0x020fca000000000e */
[----:B0-----:R-:W0:Y:S08]  /*1330*/  @P2 I2F.F64 R18, R30 ;  /* 0x0000001e00122312 */ /* 0x001e300000201c00 */
[----:B---3--:R-:W3:Y:S01]  /*1340*/  @P2 I2F.F64.U16 R26, R8 ;  /* 0x00000008001a2312 */ /* 0x008ee20000101800 */
[----:B0-----:R-:W-:-:S07]  /*1350*/  @P2 DFMA R14, R18, R22, R14 ;  /* 0x00000016120e222b */ /* 0x001fce000000000e */
[----:B----4-:R-:W-:Y:S01]  /*1360*/  @!P3 I2F.F64 R20, R28 ;  /* 0x0000001c0014b312 */ /* 0x010fe20000201c00 */
[----:B---3--:R-:W-:-:S07]  /*1370*/  @P2 DFMA R10, R26, R18, R10 ;  /* 0x000000121a0a222b */ /* 0x008fce000000000a */
[----:B------:R-:W0:Y:S08]  /*1380*/  @!P3 I2F.F64.U16 R22, R29 ;  /* 0x0000001d0016b312 */ /* 0x000e300000101800 */
[----:B------:R-:W3:Y:S01]  /*1390*/  @P2 I2F.F64.U16 R26, R24 ;  /* 0x00000018001a2312 */ /* 0x000ee20000101800 */
[----:B0-----:R-:W-:-:S07]  /*13a0*/  @!P3 DFMA R10, R22, R20, R10 ;  /* 0x00000014160ab22b */ /* 0x001fce000000000a */
[----:B--2---:R-:W0:Y:S01]  /*13b0*/  @!P3 I2F.F64.U16 R22, R33 ;  /* 0x000000210016b312 */ /* 0x004e220000101800 */
[----:B---3--:R-:W-:-:S07]  /*13c0*/  @P2 DFMA R12, R18, R26, R12 ;  /* 0x0000001a120c222b */ /* 0x008fce000000000c */
[----:B------:R-:W2:Y:S01]  /*13d0*/  @!P3 I2F.F64.U16 R26, R32 ;  /* 0x00000020001ab312 */ /* 0x000ea20000101800 */
[----:B0-----:R-:W-:-:S07]  /*13e0*/  @!P3 DFMA R14, R20, R22, R14 ;  /* 0x00000016140eb22b */ /* 0x001fce000000000e */
[----:B-1----:R-:W0:Y:S01]  /*13f0*/  @!P4 I2F.F64 R18, R3 ;  /* 0x000000030012c312 */ /* 0x002e220000201c00 */
[----:B--2---:R-:W-:Y:S01]  /*1400*/  @!P3 DFMA R12, R20, R26, R12 ;  /* 0x0000001a140cb22b */ /* 0x004fe2000000000c */
[----:B------:R-:W-:-:S06]  /*1410*/  VIADD R21, R0, 0x1 ;  /* 0x0000000100157836 */ /* 0x000fcc0000000000 */
[----:B------:R-:W1:Y:S01]  /*1420*/  @!P4 I2F.F64.U16 R30, R34 ;  /* 0x00000022001ec312 */ /* 0x000e620000101800 */
[----:B------:R-:W-:-:S07]  /*1430*/  ISETP.GE.U32.AND P6, PT, R21, R16, PT ;  /* 0x000000101500720c */ /* 0x000fce0003fc6070 */
[----:B------:R-:W2:Y:S01]  /*1440*/  @!P4 I2F.F64.U16 R24, R35 ;  /* 0x000000230018c312 */ /* 0x000ea20000101800 */
[----:B0-----:R-:W-:Y:S01]  /*1450*/  @!P4 DFMA R14, R18, R36, R14 ;  /* 0x00000024120ec22b */ /* 0x001fe2000000000e */
[----:B------:R-:W-:Y:S01]  /*1460*/  VIADD R3, R0, 0x2 ;  /* 0x0000000200037836 */ /* 0x000fe20000000000 */
[----:B------:R-:W-:Y:S01]  /*1470*/  P2R R0, PR, RZ, 0x40 ;  /* 0x00000040ff007803 */ /* 0x000fe20000000000 */
[----:B-1----:R-:W-:Y:S02]  /*1480*/  @!P4 DFMA R10, R30, R18, R10 ;  /* 0x000000121e0ac22b */ /* 0x002fe4000000000a */
[----:B--2---:R-:W-:Y:S01]  /*1490*/  @!P4 DFMA R12, R18, R24, R12 ;  /* 0x00000018120cc22b */ /* 0x004fe2000000000c */
[----:B------:R-:W-:Y:S10]  /*14a0*/  @P6 BRA `(.L_x_5) ;  /* 0x0000000400606947 */ /* 0x000ff40003800000 */
[----:B------:R-:W0:Y:S01]  /*14b0*/  @!P0 LDC R8, c[0x0][0x398] ;  /* 0x0000e600ff088b82 */ /* 0x000e220000000800 */
[C-C-:B------:R-:W-:Y:S02]  /*14c0*/  IMAD.IADD R19, R9.reuse, 0x1, R17.reuse ;  /* 0x0000000109137824 */ /* 0x140fe400078e0211 */
[----:B------:R-:W-:Y:S02]  /*14d0*/  IMAD.IADD R27, R9, 0x1, R17 ;  /* 0x00000001091b7824 */ /* 0x000fe400078e0211 */
[----:B------:R-:W-:-:S03]  /*14e0*/  @!P0 IMAD.IADD R19, R4, 0x1, R19 ;  /* 0x0000000104138824 */ /* 0x000fc600078e0213 */
[----:B------:R-:W1:Y:S08]  /*14f0*/  @!P0 LDC.64 R22, c[0x0][0x380] ;  /* 0x0000e000ff168b82 */ /* 0x000e700000000a00 */
[----:B------:R-:W2:Y:S01]  /*1500*/  @!P1 LDC R21, c[0x0][0x398] ;  /* 0x0000e600ff159b82 */ /* 0x000ea20000000800 */
[----:B0-----:R-:W-:Y:S01]  /*1510*/  @!P0 IMAD R19, R19, R8, RZ ;  /* 0x0000000813138224 */ /* 0x001fe200078e02ff */
[----:B------:R-:W-:-:S06]  /*1520*/  @!P1 IADD3 R8, PT, PT, R2, -0x1, R27 ;  /* 0xffffffff02089810 */ /* 0x000fcc0007ffe01b */
[----:B------:R-:W0:Y:S01]  /*1530*/  @P2 LDC R25, c[0x0][0x398] ;  /* 0x0000e600ff192b82 */ /* 0x000e220000000800 */
[----:B-1----:R-:W-:-:S07]  /*1540*/  @!P0 IADD3 R22, P5, PT, R19, R22, RZ ;  /* 0x0000001613168210 */ /* 0x002fce0007fbe0ff */
[----:B------:R-:W1:Y:S01]  /*1550*/  @!P3 LDC R29, c[0x0][0x398] ;  /* 0x0000e600ff1dbb82 */ /* 0x000e620000000800 */
[----:B------:R-:W-:Y:S01]  /*1560*/  @!P0 LEA.HI.X.SX32 R23, R19, R23, 0x1, P5 ;  /* 0x0000001713178211 */ /* 0x000fe200028f0eff */
[----:B--2---:R-:W-:-:S04]  /*1570*/  @!P1 IMAD R8, R8, R21, RZ ;  /* 0x0000001508089224 */ /* 0x004fc800078e02ff */
[----:B------:R-:W2:Y:S02]  /*1580*/  @!P0 LDG.E.U8.CONSTANT R26, desc[UR4][R22.64] ;  /* 0x00000004161a8981 */ /* 0x000ea4000c1e9100 */
[----:B------:R-:W3:Y:S02]  /*1590*/  @!P1 LDC.64 R18, c[0x0][0x380] ;  /* 0x0000e000ff129b82 */ /* 0x000ee40000000a00 */
[----:B------:R-:W4:Y:S04]  /*15a0*/  @!P0 LDG.E.U8.CONSTANT R34, desc[UR4][R22.64+0x1] ;  /* 0x0000010416228981 */ /* 0x000f28000c1e9100 */
[----:B------:R-:W5:Y:S02]  /*15b0*/  @!P0 LDG.E.U8.CONSTANT R35, desc[UR4][R22.64+0x2] ;  /* 0x0000020416238981 */ /* 0x000f64000c1e9100 */
[----:B------:R-:W1:Y:S08]  /*15c0*/  @P2 LDC.64 R20, c[0x0][0x380] ;  /* 0x0000e000ff142b82 */ /* 0x000e700000000a00 */
[----:B------:R-:W1:Y:S01]  /*15d0*/  @!P0 LDC R30, c[0x3][0xc] ;  /* 0x00c00300ff1e8b82 */ /* 0x000e620000000800 */
[----:B---3--:R-:W-:-:S04]  /*15e0*/  @!P1 IADD3 R18, P5, PT, R8, R18, RZ ;  /* 0x0000001208129210 */ /* 0x008fc80007fbe0ff */
[----:B------:R-:W-:Y:S01]  /*15f0*/  @!P1 LEA.HI.X.SX32 R19, R8, R19, 0x1, P5 ;  /* 0x0000001308139211 */ /* 0x000fe200028f0eff */
[----:B------:R-:W-:-:S04]  /*1600*/  @P2 IMAD.IADD R8, R2, 0x1, R27 ;  /* 0x0000000102082824 */ /* 0x000fc800078e021b */
[----:B0-----:R-:W-:Y:S01]  /*1610*/  @P2 IMAD R8, R8, R25, RZ ;  /* 0x0000001908082224 */ /* 0x001fe200078e02ff */
[----:B------:R-:W3:Y:S04]  /*1620*/  @!P1 LDG.E.U8.CONSTANT R36, desc[UR4][R18.64] ;  /* 0x0000000412249981 */ /* 0x000ee8000c1e9100 */
[----:B-1----:R-:W-:-:S04]  /*1630*/  @P2 IADD3 R24, P5, PT, R8, R20, RZ ;  /* 0x0000001408182210 */ /* 0x002fc80007fbe0ff */
[----:B------:R-:W-:Y:S01]  /*1640*/  @P2 LEA.HI.X.SX32 R25, R8, R21, 0x1, P5 ;  /* 0x0000001508192211 */ /* 0x000fe200028f0eff */
[----:B------:R-:W-:Y:S01]  /*1650*/  @!P3 IMAD.IADD R8, R2, 0x1, R27 ;  /* 0x000000010208b824 */ /* 0x000fe200078e021b */
[----:B------:R-:W0:Y:S03]  /*1660*/  @!P3 LDC.64 R20, c[0x0][0x380] ;  /* 0x0000e000ff14bb82 */ /* 0x000e260000000a00 */
[----:B------:R-:W-:Y:S01]  /*1670*/  @!P3 IMAD R8, R8, R29, R29 ;  /* 0x0000001d0808b224 */ /* 0x000fe200078e021d */
[----:B------:R-:W-:Y:S01]  /*1680*/  @!P0 I2F.F64 R30, R30 ;  /* 0x0000001e001e8312 */ /* 0x000fe20000201c00 */
[----:B------:R-:W3:Y:S04]  /*1690*/  @P2 LDG.E.U8.CONSTANT R22, desc[UR4][R24.64] ;  /* 0x0000000418162981 */ /* 0x000ee8000c1e9100 */
[----:B------:R-:W3:Y:S01]  /*16a0*/  @P2 LDG.E.U8.CONSTANT R23, desc[UR4][R24.64+0x1] ;  /* 0x0000010418172981 */ /* 0x000ee2000c1e9100 */
[----:B0-----:R-:W-:-:S04]  /*16b0*/  @!P3 IADD3 R28, P5, PT, R8, R20, RZ ;  /* 0x00000014081cb210 */ /* 0x001fc80007fbe0ff */
[----:B------:R-:W-:Y:S02]  /*16c0*/  @!P3 LEA.HI.X.SX32 R29, R8, R21, 0x1, P5 ;  /* 0x00000015081db211 */ /* 0x000fe400028f0eff */
[----:B------:R-:W0:Y:S01]  /*16d0*/  @!P4 LDC R8, c[0x0][0x398] ;  /* 0x0000e600ff08cb82 */ /* 0x000e220000000800 */
[----:B--2---:R-:W1:Y:S02]  /*16e0*/  @!P0 I2F.F64.U16 R20, R26 ;  /* 0x0000001a00148312 */ /* 0x004e640000101800 */
[----:B-1----:R-:W-:Y:S01]  /*16f0*/  @!P0 DFMA R10, R20, R30, R10 ;  /* 0x0000001e140a822b */ /* 0x002fe2000000000a */
[----:B------:R-:W-:-:S04]  /*1700*/  VIADD R20, R2, 0x2 ;  /* 0x0000000202147836 */ /* 0x000fc80000000000 */
[----:B------:R-:W-:Y:S02]  /*1710*/  @!P4 IMAD.IADD R27, R20, 0x1, R27 ;  /* 0x00000001141bc824 */ /* 0x000fe400078e021b */
[----:B------:R-:W1:Y:S02]  /*1720*/  @!P4 LDC.64 R20, c[0x0][0x380] ;  /* 0x0000e000ff14cb82 */ /* 0x000e640000000a00 */
[----:B0-----:R-:W-:Y:S02]  /*1730*/  @!P4 IMAD R8, R27, R8, RZ ;  /* 0x000000081b08c224 */ /* 0x001fe400078e02ff */
[----:B----4-:R-:W0:Y:S02]  /*1740*/  @!P0 I2F.F64.U16 R26, R34 ;  /* 0x00000022001a8312 */ /* 0x010e240000101800 */
[----:B0-----:R-:W-:Y:S01]  /*1750*/  @!P0 DFMA R12, R30, R26, R12 ;  /* 0x0000001a1e0c822b */ /* 0x001fe2000000000c */
[----:B-1----:R-:W-:-:S05]  /*1760*/  @!P4 IADD3 R20, P5, PT, R8, R20, RZ ;  /* 0x000000140814c210 */ /* 0x002fca0007fbe0ff */
[----:B-----5:R-:W0:Y:S01]  /*1770*/  @!P0 I2F.F64.U16 R26, R35 ;  /* 0x00000023001a8312 */ /* 0x020e220000101800 */
[----:B------:R-:W-:Y:S02]  /*1780*/  @!P4 LEA.HI.X.SX32 R21, R8, R21, 0x1, P5 ;  /* 0x000000150815c211 */ /* 0x000fe400028f0eff */
[----:B------:R-:W2:Y:S01]  /*1790*/  @!P1 LDG.E.U8.CONSTANT R8, desc[UR4][R18.64+0x1] ;  /* 0x0000010412089981 */ /* 0x000ea2000c1e9100 */
[----:B0-----:R-:W-:-:S03]  /*17a0*/  @!P0 DFMA R14, R30, R26, R14 ;  /* 0x0000001a1e0e822b */ /* 0x001fc6000000000e */
[----:B------:R-:W4:Y:S01]  /*17b0*/  @!P1 LDG.E.U8.CONSTANT R30, desc[UR4][R18.64+0x2] ;  /* 0x00000204121e9981 */ /* 0x000f22000c1e9100 */
[----:B------:R-:W0:Y:S01]  /*17c0*/  @!P1 LDC R26, c[0x3][0x20] ;  /* 0x00c00800ff1a9b82 */ /* 0x000e220000000800 */
[----:B---3--:R1:W-:Y:S02]  /*17d0*/  @!P1 I2F.F64.U16 R32, R36 ;  /* 0x0000002400209312 */ /* 0x0083e40000101800 */
[----:B------:R3:W5:Y:S04]  /*17e0*/  @P2 LDG.E.U8.CONSTANT R31, desc[UR4][R24.64+0x2] ;  /* 0x00000204181f2981 */ /* 0x000768000c1e9100 */
[----:B------:R-:W5:Y:S01]  /*17f0*/  @!P3 LDG.E.U8.CONSTANT R18, desc[UR4][R28.64+0x1] ;  /* 0x000001041c12b981 */ /* 0x000f62000c1e9100 */
[----:B-1----:R-:W3:Y:S03]  /*1800*/  @P2 LDC R36, c[0x3][0x34] ;  /* 0x00c00d00ff242b82 */ /* 0x002ee60000000800 */
[----:B------:R-:W5:Y:S01]  /*1810*/  @!P3 LDG.E.U8.CONSTANT R19, desc[UR4][R28.64+0x2] ;  /* 0x000002041c13b981 */ /* 0x000f62000c1e9100 */
[----:B0-----:R-:W0:Y:S02]  /*1820*/  @!P1 I2F.F64 R26, R26 ;  /* 0x0000001a001a9312 */ /* 0x001e240000201c00 */
[----:B0-----:R-:W-:-:S06]  /*1830*/  @!P1 DFMA R10, R32, R26, R10 ;  /* 0x0000001a200a922b */ /* 0x001fcc000000000a */
[----:B--2---:R0:W1:Y:S08]  /*1840*/  @!P1 I2F.F64.U16 R32, R8 ;  /* 0x0000000800209312 */ /* 0x0040700000101800 */
[----:B----4-:R2:W4:Y:S01]  /*1850*/  @!P1 I2F.F64.U16 R34, R30 ;  /* 0x0000001e00229312 */ /* 0x0105220000101800 */
[----:B0-----:R-:W0:Y:S01]  /*1860*/  @!P4 LDC R8, c[0x3][0x5c] ;  /* 0x00c01700ff08cb82 */ /* 0x001e220000000800 */
[C---:B-1----:R-:W-:Y:S01]  /*1870*/  @!P1 DFMA R12, R26.reuse, R32, R12 ;  /* 0x000000201a0c922b */ /* 0x042fe2000000000c */
[----:B------:R5:W5:Y:S04]  /*1880*/  @!P3 LDG.E.U8.CONSTANT R32, desc[UR4][R28.64] ;  /* 0x000000041c20b981 */ /* 0x000b68000c1e9100 */
[----:B------:R-:W5:Y:S01]  /*1890*/  @!P4 LDG.E.U8.CONSTANT R33, desc[UR4][R20.64+0x2] ;  /* 0x000002041421c981 */ /* 0x000f62000c1e9100 */
[----:B---3--:R-:W-:Y:S01]  /*18a0*/  @P2 I2F.F64 R24, R36 ;  /* 0x0000002400182312 */ /* 0x008fe20000201c00 */
[----:B--2---:R-:W1:Y:S01]  /*18b0*/  @!P3 LDC R30, c[0x3][0x48] ;  /* 0x00c01200ff1ebb82 */ /* 0x004e620000000800 */
[----:B----4-:R-:W-:Y:S01]  /*18c0*/  @!P1 DFMA R14, R26, R34, R14 ;  /* 0x000000221a0e922b */ /* 0x010fe2000000000e */
[----:B------:R-:W2:Y:S04]  /*18d0*/  @!P4 LDG.E.U8.CONSTANT R26, desc[UR4][R20.64] ;  /* 0x00000004141ac981 */ /* 0x000ea8000c1e9100 */
[----:B------:R1:W3:Y:S01]  /*18e0*/  @!P4 LDG.E.U8.CONSTANT R27, desc[UR4][R20.64+0x1] ;  /* 0x00000104141bc981 */ /* 0x0002e2000c1e9100 */
[----:B------:R-:W4:Y:S08]  /*18f0*/  @P2 I2F.F64.U16 R34, R22 ;  /* 0x0000001600222312 */ /* 0x000f300000101800 */
[----:B-----5:R-:W5:Y:S01]  /*1900*/  @P2 I2F.F64.U16 R28, R31 ;  /* 0x0000001f001c2312 */ /* 0x020f620000101800 */
[----:B----4-:R-:W-:-:S07]  /*1910*/  @P2 DFMA R10, R34, R24, R10 ;  /* 0x00000018220a222b */ /* 0x010fce000000000a */
[----:B------:R-:W4:Y:S01]  /*1920*/  @P2 I2F.F64.U16 R34, R23 ;  /* 0x0000001700222312 */ /* 0x000f220000101800 */
[----:B-----5:R-:W-:-:S07]  /*1930*/  @P2 DFMA R14, R24, R28, R14 ;  /* 0x0000001c180e222b */ /* 0x020fce000000000e */
[----:B-1----:R-:W-:Y:S01]  /*1940*/  @!P3 I2F.F64 R20, R30 ;  /* 0x0000001e0014b312 */ /* 0x002fe20000201c00 */
[----:B----4-:R-:W-:-:S07]  /*1950*/  @P2 DFMA R12, R24, R34, R12 ;  /* 0x00000022180c222b */ /* 0x010fce000000000c */
[----:B------:R-:W1:Y:S08]  /*1960*/  @!P3 I2F.F64.U16 R22, R19 ;  /* 0x000000130016b312 */ /* 0x000e700000101800 */
[----:B------:R-:W4:Y:S08]  /*1970*/  @!P3 I2F.F64.U16 R34, R18 ;  /* 0x000000120022b312 */ /* 0x000f300000101800 */
[----:B0-----:R-:W-:Y:S01]  /*1980*/  @!P4 I2F.F64 R24, R8 ;  /* 0x000000080018c312 */ /* 0x001fe20000201c00 */
[----:B-1----:R-:W-:-:S02]  /*1990*/  @!P3 DFMA R14, R20, R22, R14 ;  /* 0x00000016140eb22b */ /* 0x002fc4000000000e */
[----:B----4-:R-:W-:-:S05]  /*19a0*/  @!P3 DFMA R12, R20, R34, R12 ;  /* 0x00000022140cb22b */ /* 0x010fca000000000c */
[----:B------:R-:W0:Y:S08]  /*19b0*/  @!P3 I2F.F64.U16 R28, R32 ;  /* 0x00000020001cb312 */ /* 0x000e300000101800 */
[----:B------:R-:W1:Y:S01]  /*19c0*/  @!P4 I2F.F64.U16 R30, R33 ;  /* 0x00000021001ec312 */ /* 0x000e620000101800 */
[----:B0-----:R-:W-:-:S07]  /*19d0*/  @!P3 DFMA R10, R28, R20, R10 ;  /* 0x000000141c0ab22b */ /* 0x001fce000000000a */
[----:B---3--:R-:W0:Y:S08]  /*19e0*/  @!P4 I2F.F64.U16 R36, R27 ;  /* 0x0000001b0024c312 */ /* 0x008e300000101800 */
[----:B--2---:R-:W2:Y:S01]  /*19f0*/  @!P4 I2F.F64.U16 R28, R26 ;  /* 0x0000001a001cc312 */ /* 0x004ea20000101800 */
[C---:B-1----:R-:W-:Y:S02]  /*1a00*/  @!P4 DFMA R14, R24.reuse, R30, R14 ;  /* 0x0000001e180ec22b */ /* 0x042fe4000000000e */
[----:B0-----:R-:W-:-:S02]  /*1a10*/  @!P4 DFMA R12, R24, R36, R12 ;  /* 0x00000024180cc22b */ /* 0x001fc4000000000c */
[----:B--2---:R-:W-:-:S11]  /*1a20*/  @!P4 DFMA R10, R28, R24, R10 ;  /* 0x000000181c0ac22b */ /* 0x004fd6000000000a */
.L_x_5:
[----:B------:R-:W-:Y:S05]  /*1a30*/  BSYNC.RECONVERGENT B0 ;  /* 0x0000000000007941 */ /* 0x000fea0003800200 */
.L_x_4:
[----:B------:R-:W-:Y:S01]  /*1a40*/  ISETP.GE.U32.AND P5, PT, R3, R16, PT ;  /* 0x000000100300720c */ /* 0x000fe20003fa6070 */
[----:B------:R-:W-:Y:S01]  /*1a50*/  BSSY.RECONVERGENT B0, `(.L_x_6) ;  /* 0x000005b000007945 */ /* 0x000fe20003800200 */
[----:B------:R-:W-:-:S11]  /*1a60*/  CS2R R18, SRZ ;  /* 0x0000000000127805 */ /* 0x000fd6000001ff00 */
[----:B------:R-:W-:Y:S05]  /*1a70*/  @P5 BRA `(.L_x_7) ;  /* 0x0000000400605947 */ /* 0x000fea0003800000 */
[----:B------:R-:W0:Y:S01]  /*1a80*/  @!P0 LDC R8, c[0x0][0x398] ;  /* 0x0000e600ff088b82 */ /* 0x000e220000000800 */
[----:B------:R-:W-:-:S04]  /*1a90*/  IMAD R3, R17, 0x2, R9 ;  /* 0x0000000211037824 */ /* 0x000fc800078e0209 */
[----:B------:R-:W-:-:S03]  /*1aa0*/  @!P0 IMAD.IADD R3, R4, 0x1, R3 ;  /* 0x0000000104038824 */ /* 0x000fc600078e0203 */
[----:B------:R-:W1:Y:S08]  /*1ab0*/  @!P0 LDC.64 R22, c[0x0][0x380] ;  /* 0x0000e000ff168b82 */ /* 0x000e700000000a00 */
[----:B------:R-:W2:Y:S01]  /*1ac0*/  @!P1 LDC R25, c[0x0][0x398] ;  /* 0x0000e600ff199b82 */ /* 0x000ea20000000800 */
[----:B0-----:R-:W-:-:S07]  /*1ad0*/  @!P0 IMAD R3, R3, R8, RZ ;  /* 0x0000000803038224 */ /* 0x001fce00078e02ff */
[----:B------:R-:W0:Y:S01]  /*1ae0*/  @!P1 LDC.64 R20, c[0x0][0x380] ;  /* 0x0000e000ff149b82 */ /* 0x000e220000000a00 */
[----:B-1----:R-:W-:-:S07]  /*1af0*/  @!P0 IADD3 R22, P6, PT, R3, R22, RZ ;  /* 0x0000001603168210 */ /* 0x002fce0007fde0ff */
[----:B------:R-:W1:Y:S01]  /*1b00*/  @P2 LDC R27, c[0x0][0x398] ;  /* 0x0000e600ff1b2b82 */ /* 0x000e620000000800 */
[----:B------:R-:W-:Y:S01]  /*1b10*/  @!P0 LEA.HI.X.SX32 R23, R3, R23, 0x1, P6 ;  /* 0x0000001703178211 */ /* 0x000fe200030f0eff */
[----:B------:R-:W-:-:S04]  /*1b20*/  IMAD R3, R17, 0x2, R9 ;  /* 0x0000000211037824 */ /* 0x000fc800078e0209 */
[----:B------:R-:W3:Y:S01]  /*1b30*/  @!P0 LDG.E.U8.CONSTANT R16, desc[UR4][R22.64] ;  /* 0x0000000416108981 */ /* 0x000ee2000c1e9100 */
[----:B------:R-:W-:Y:S01]  /*1b40*/  @!P1 IADD3 R8, PT, PT, R2, -0x1, R3 ;  /* 0xffffffff02089810 */ /* 0x000fe20007ffe003 */
[----:B------:R-:W4:Y:S02]  /*1b50*/  @!P3 LDC R29, c[0x0][0x398] ;  /* 0x0000e600ff1dbb82 */ /* 0x000f240000000800 */
[----:B------:R-:W5:Y:S02]  /*1b60*/  @!P0 LDG.E.U8.CONSTANT R33, desc[UR4][R22.64+0x2] ;  /* 0x0000020416218981 */ /* 0x000f64000c1e9100 */
[----:B--2---:R-:W-:-:S04]  /*1b70*/  @!P1 IMAD R8, R8, R25, RZ ;  /* 0x0000001908089224 */ /* 0x004fc800078e02ff */
[----:B------:R-:W2:Y:S01]  /*1b80*/  @P2 LDC.64 R24, c[0x0][0x380] ;  /* 0x0000e000ff182b82 */ /* 0x000ea20000000a00 */
[----:B0-----:R-:W-:-:S04]  /*1b90*/  @!P1 IADD3 R20, P6, PT, R8, R20, RZ ;  /* 0x0000001408149210 */ /* 0x001fc80007fde0ff */
[----:B------:R-:W-:Y:S01]  /*1ba0*/  @!P1 LEA.HI.X.SX32 R21, R8, R21, 0x1, P6 ;  /* 0x0000001508159211 */ /* 0x000fe200030f0eff */
[----:B------:R-:W-:Y:S02]  /*1bb0*/  @P2 IMAD.IADD R8, R2, 0x1, R3 ;  /* 0x0000000102082824 */ /* 0x000fe400078e0203 */
[----:B------:R-:W0:Y:S02]  /*1bc0*/  @!P0 LDC R30, c[0x3][0x10] ;  /* 0x00c00400ff1e8b82 */ /* 0x000e240000000800 */
[----:B-1----:R-:W-:Y:S01]  /*1bd0*/  @P2 IMAD R8, R8, R27, RZ ;  /* 0x0000001b08082224 */ /* 0x002fe200078e02ff */
[----:B------:R-:W5:Y:S04]  /*1be0*/  @!P1 LDG.E.U8.CONSTANT R36, desc[UR4][R20.64] ;  /* 0x0000000414249981 */ /* 0x000f68000c1e9100 */
[----:B--2---:R-:W-:-:S04]  /*1bf0*/  @P2 IADD3 R26, P6, PT, R8, R24, RZ ;  /* 0x00000018081a2210 */ /* 0x004fc80007fde0ff */
[----:B------:R-:W-:Y:S01]  /*1c00*/  @P2 LEA.HI.X.SX32 R27, R8, R25, 0x1, P6 ;  /* 0x00000019081b2211 */ /* 0x000fe200030f0eff */
[----:B------:R-:W-:Y:S01]  /*1c10*/  @!P3 IMAD.IADD R8, R2, 0x1, R3 ;  /* 0x000000010208b824 */ /* 0x000fe200078e0203 */
[----:B------:R-:W1:Y:S03]  /*1c20*/  @!P3 LDC.64 R24, c[0x0][0x380] ;  /* 0x0000e000ff18bb82 */ /* 0x000e660000000a00 */
[----:B----4-:R-:W-:Y:S01]  /*1c30*/  @!P3 IMAD R8, R8, R29, R29 ;  /* 0x0000001d0808b224 */ /* 0x010fe200078e021d */
[----:B0-----:R-:W-:Y:S04]  /*1c40*/  @!P0 I2F.F64 R30, R30 ;  /* 0x0000001e001e8312 */ /* 0x001fe80000201c00 */
[----:B-1----:R-:W-:-:S04]  /*1c50*/  @!P3 IADD3 R28, P6, PT, R8, R24, RZ ;  /* 0x00000018081cb210 */ /* 0x002fc80007fde0ff */
[----:B------:R-:W-:Y:S02]  /*1c60*/  @!P3 LEA.HI.X.SX32 R29, R8, R25, 0x1, P6 ;  /* 0x00000019081db211 */ /* 0x000fe400030f0eff */
[----:B------:R-:W0:Y:S01]  /*1c70*/  @!P4 LDC R8, c[0x0][0x398] ;  /* 0x0000e600ff08cb82 */ /* 0x000e220000000800 */
[----:B---3--:R1:W2:Y:S08]  /*1c80*/  @!P0 I2F.F64.U16 R24, R16 ;  /* 0x0000001000188312 */ /* 0x0082b00000101800 */
[----:B-----5:R-:W3:Y:S01]  /*1c90*/  @!P0 I2F.F64.U16 R32, R33 ;  /* 0x0000002100208312 */ /* 0x020ee20000101800 */
[----:B-1----:R-:W4:Y:S01]  /*1ca0*/  @P2 LDG.E.U8.CONSTANT R16, desc[UR4][R26.64+0x1] ;  /* 0x000001041a102981 */ /* 0x002f22000c1e9100 */
[----:B--2---:R-:W-:Y:S01]  /*1cb0*/  @!P0 DFMA R10, R24, R30, R10 ;  /* 0x0000001e180a822b */ /* 0x004fe2000000000a */
[----:B------:R-:W-:-:S04]  /*1cc0*/  VIADD R24, R2, 0x2 ;  /* 0x0000000202187836 */ /* 0x000fc80000000000 */
[----:B------:R-:W-:Y:S02]  /*1cd0*/  @!P4 IMAD.IADD R3, R24, 0x1, R3 ;  /* 0x000000011803c824 */ /* 0x000fe400078e0203 */
[----:B------:R-:W1:Y:S02]  /*1ce0*/  @!P4 LDC.64 R24, c[0x0][0x380] ;  /* 0x0000e000ff18cb82 */ /* 0x000e640000000a00 */
[----:B0-----:R-:W-:Y:S02]  /*1cf0*/  @!P4 IMAD R3, R3, R8, RZ ;  /* 0x000000080303c224 */ /* 0x001fe400078e02ff */
[----:B------:R-:W2:Y:S01]  /*1d00*/  @!P0 LDG.E.U8.CONSTANT R8, desc[UR4][R22.64+0x1] ;  /* 0x0000010416088981 */ /* 0x000ea2000c1e9100 */
[----:B---3--:R-:W-:-:S03]  /*1d10*/  @!P0 DFMA R14, R30, R32, R14 ;  /* 0x000000201e0e822b */ /* 0x008fc6000000000e */
[----:B------:R-:W3:Y:S04]  /*1d20*/  @!P1 LDG.E.U8.CONSTANT R32, desc[UR4][R20.64+0x2] ;  /* 0x0000020414209981 */ /* 0x000ee8000c1e9100 */
[----:B------:R-:W5:Y:S04]  /*1d30*/  @P2 LDG.E.U8.CONSTANT R22, desc[UR4][R26.64+0x2] ;  /* 0x000002041a162981 */ /* 0x000f68000c1e9100 */
[----:B------:R-:W4:Y:S01]  /*1d40*/  @!P3 LDG.E.U8.CONSTANT R23, desc[UR4][R28.64] ;  /* 0x000000041c17b981 */ /* 0x000f22000c1e9100 */
[----:B-1----:R-:W-:-:S04]  /*1d50*/  @!P4 IADD3 R24, P6, PT, R3, R24, RZ ;  /* 0x000000180318c210 */ /* 0x002fc80007fde0ff */
[----:B------:R-:W-:Y:S02]  /*1d60*/  @!P4 LEA.HI.X.SX32 R25, R3, R25, 0x1, P6 ;  /* 0x000000190319c211 */ /* 0x000fe400030f0eff */
[----:B------:R-:W5:Y:S04]  /*1d70*/  @!P1 LDG.E.U8.CONSTANT R3, desc[UR4][R20.64+0x1] ;  /* 0x0000010414039981 */ /* 0x000f68000c1e9100 */
[----:B------:R-:W4:Y:S04]  /*1d80*/  @!P3 LDG.E.U8.CONSTANT R20, desc[UR4][R28.64+0x1] ;  /* 0x000001041c14b981 */ /* 0x000f28000c1e9100 */
[----:B------:R-:W4:Y:S01]  /*1d90*/  @!P3 LDG.E.U8.CONSTANT R21, desc[UR4][R28.64+0x2] ;  /* 0x000002041c15b981 */ /* 0x000f22000c1e9100 */
[----:B--2---:R0:W1:Y:S03]  /*1da0*/  @!P0 I2F.F64.U16 R34, R8 ;  /* 0x0000000800228312 */ /* 0x0040660000101800 */
[----:B0-----:R0:W2:Y:S01]  /*1db0*/  @P2 LDG.E.U8.CONSTANT R8, desc[UR4][R26.64] ;  /* 0x000000041a082981 */ /* 0x0010a2000c1e9100 */
[----:B-1----:R-:W-:Y:S01]  /*1dc0*/  @!P0 DFMA R12, R30, R34, R12 ;  /* 0x000000221e0c822b */ /* 0x002fe2000000000c */
[----:B------:R-:W1:Y:S03]  /*1dd0*/  @!P1 LDC R30, c[0x3][0x24] ;  /* 0x00c00900ff1e9b82 */ /* 0x000e660000000800 */
[----:B------:R0:W-:Y:S08]  /*1de0*/  @!P1 I2F.F64.U16 R34, R36 ;  /* 0x0000002400229312 */ /* 0x0001f00000101800 */
[----:B---3--:R-:W-:Y:S01]  /*1df0*/  @!P1 I2F.F64.U16 R32, R32 ;  /* 0x0000002000209312 */ /* 0x008fe20000101800 */
[----:B0-----:R-:W0:Y:S07]  /*1e00*/  @P2 LDC R36, c[0x3][0x38] ;  /* 0x00c00e00ff242b82 */ /* 0x001e2e0000000800 */
[----:B-1----:R-:W1:Y:S02]  /*1e10*/  @!P1 I2F.F64 R30, R30 ;  /* 0x0000001e001e9312 */ /* 0x002e640000201c00 */
[----:B-1----:R-:W-:-:S06]  /*1e20*/  @!P1 DFMA R10, R34, R30, R10 ;  /* 0x0000001e220a922b */ /* 0x002fcc000000000a */
[----:B-----5:R1:W3:Y:S01]  /*1e30*/  @!P1 I2F.F64.U16 R34, R3 ;  /* 0x0000000300229312 */ /* 0x0202e20000101800 */
[C---:B------:R-:W-:Y:S01]  /*1e40*/  @!P1 DFMA R14, R30.reuse, R32, R14 ;  /* 0x000000201e0e922b */ /* 0x040fe2000000000e */
[----:B------:R-:W5:Y:S06]  /*1e50*/  @!P4 LDG.E.U8.CONSTANT R33, desc[UR4][R24.64+0x2] ;  /* 0x000002041821c981 */ /* 0x000f6c000c1e9100 */
[----:B0-----:R-:W-:Y:S01]  /*1e60*/  @P2 I2F.F64 R26, R36 ;  /* 0x00000024001a2312 */ /* 0x001fe20000201c00 */
[----:B-1----:R-:W0:Y:S01]  /*1e70*/  @!P4 LDC R3, c[0x3][0x60] ;  /* 0x00c01800ff03cb82 */ /* 0x002e220000000800 */
[----:B---3--:R-:W-:Y:S01]  /*1e80*/  @!P1 DFMA R12, R30, R34, R12 ;  /* 0x000000221e0c922b */ /* 0x008fe2000000000c */
[----:B------:R-:W3:Y:S04]  /*1e90*/  @!P4 LDG.E.U8.CONSTANT R30, desc[UR4][R24.64] ;  /* 0x00000004181ec981 */ /* 0x000ee8000c1e9100 */
[----:B------:R1:W3:Y:S01]  /*1ea0*/  @!P4 LDG.E.U8.CONSTANT R31, desc[UR4][R24.64+0x1] ;  /* 0x00000104181fc981 */ /* 0x0002e2000c1e9100 */
[----:B------:R-:W4:Y:S02]  /*1eb0*/  @P2 I2F.F64.U16 R28, R22 ;  /* 0x00000016001c2312 */ /* 0x000f240000101800 */
[----:B----4-:R-:W-:-:S06]  /*1ec0*/  @P2 DFMA R14, R26, R28, R14 ;  /* 0x0000001c1a0e222b */ /* 0x010fcc000000000e */
[----:B------:R-:W-:Y:S08]  /*1ed0*/  @!P3 I2F.F64.U16 R28, R23 ;  /* 0x00000017001cb312 */ /* 0x000ff00000101800 */
[----:B--2---:R2:W4:Y:S02]  /*1ee0*/  @P2 I2F.F64.U16 R34, R8 ;  /* 0x0000000800222312 */ /* 0x0045240000101800 */
[----:B--2---:R-:W1:Y:S01]  /*1ef0*/  @!P3 LDC R8, c[0x3][0x4c] ;  /* 0x00c01300ff08bb82 */ /* 0x004e620000000800 */
[----:B----4-:R-:W-:-:S05]  /*1f00*/  @P2 DFMA R10, R34, R26, R10 ;  /* 0x0000001a220a222b */ /* 0x010fca000000000a */
[----:B------:R-:W2:Y:S08]  /*1f10*/  @P2 I2F.F64.U16 R34, R16 ;  /* 0x0000001000222312 */ /* 0x000eb00000101800 */
[----:B-1----:R-:W1:Y:S01]  /*1f20*/  @!P3 I2F.F64 R24, R8 ;  /* 0x000000080018b312 */ /* 0x002e620000201c00 */
[----:B--2---:R-:W-:-:S07]  /*1f30*/  @P2 DFMA R12, R26, R34, R12 ;  /* 0x000000221a0c222b */ /* 0x004fce000000000c */
[----:B------:R-:W2:Y:S01]  /*1f40*/  @!P3 I2F.F64.U16 R34, R20 ;  /* 0x000000140022b312 */ /* 0x000ea20000101800 */
[----:B-1----:R-:W-:-:S07]  /*1f50*/  @!P3 DFMA R10, R28, R24, R10 ;  /* 0x000000181c0ab22b */ /* 0x002fce000000000a */
[----:B------:R-:W1:Y:S08]  /*1f60*/  @!P3 I2F.F64.U16 R28, R21 ;  /* 0x00000015001cb312 */ /* 0x000e700000101800 */
[----:B0-----:R-:W-:Y:S01]  /*1f70*/  @!P4 I2F.F64 R26, R3 ;  /* 0x00000003001ac312 */ /* 0x001fe20000201c00 */
[----:B--2---:R-:W-:-:S07]  /*1f80*/  @!P3 DFMA R12, R24, R34, R12 ;  /* 0x00000022180cb22b */ /* 0x004fce000000000c */
[----:B-----5:R-:W0:Y:S08]  /*1f90*/  @!P4 I2F.F64.U16 R32, R33 ;  /* 0x000000210020c312 */ /* 0x020e300000101800 */
[----:B---3--:R-:W2:Y:S01]  /*1fa0*/  @!P4 I2F.F64.U16 R36, R30 ;  /* 0x0000001e0024c312 */ /* 0x008ea20000101800 */
[----:B-1----:R-:W-:-:S07]  /*1fb0*/  @!P3 DFMA R14, R24, R28, R14 ;  /* 0x0000001c180eb22b */ /* 0x002fce000000000e */
[----:B------:R-:W1:Y:S01]  /*1fc0*/  @!P4 I2F.F64.U16 R30, R31 ;  /* 0x0000001f001ec312 */ /* 0x000e620000101800 */
[----:B0-----:R-:W-:Y:S02]  /*1fd0*/  @!P4 DFMA R14, R26, R32, R14 ;  /* 0x000000201a0ec22b */ /* 0x001fe4000000000e */
[----:B--2---:R-:W-:Y:S02]  /*1fe0*/  @!P4 DFMA R10, R36, R26, R10 ;  /* 0x0000001a240ac22b */ /* 0x004fe4000000000a */
[----:B-1----:R-:W-:-:S11]  /*1ff0*/  @!P4 DFMA R12, R26, R30, R12 ;  /* 0x0000001e1a0cc22b */ /* 0x002fd6000000000c */
.L_x_7:
[----:B------:R-:W-:Y:S05]  /*2000*/  BSYNC.RECONVERGENT B0 ;  /* 0x0000000000007941 */ /* 0x000fea0003800200 */
.L_x_6:
[----:B------:R-:W-:Y:S01]  /*2010*/  ISETP.NE.AND P6, PT, R5, RZ, PT ;  /* 0x000000ff0500720c */ /* 0x000fe20003fc5270 */
[----:B------:R-:W-:Y:S01]  /*2020*/  BSSY.RECONVERGENT B0, `(.L_x_8) ;  /* 0x000005c000007945 */ /* 0x000fe20003800200 */
[----:B------:R-:W-:Y:S02]  /*2030*/  CS2R R20, SRZ ;  /* 0x0000000000147805 */ /* 0x000fe4000001ff00 */
[----:B------:R-:W-:-:S09]  /*2040*/  CS2R R22, SRZ ;  /* 0x0000000000167805 */ /* 0x000fd2000001ff00 */
[----:B------:R-:W-:Y:S05]  /*2050*/  @P6 BRA `(.L_x_9) ;  /* 0x0000000400606947 */ /* 0x000fea0003800000 */
[----:B------:R-:W0:Y:S01]  /*2060*/  @!P0 LDC R3, c[0x0][0x398] ;  /* 0x0000e600ff038b82 */ /* 0x000e220000000800 */
[----:B------:R-:W-:-:S07]  /*2070*/  @!P0 IMAD R4, R6, R17, R4 ;  /* 0x0000001106048224 */ /* 0x000fce00078e0204 */
[----:B------:R-:W1:Y:S08]  /*2080*/  @!P0 LDC.64 R32, c[0x0][0x380] ;  /* 0x0000e000ff208b82 */ /* 0x000e700000000a00 */
[----:B------:R-:W2:Y:S01]  /*2090*/  @P2 LDC R8, c[0x0][0x398] ;  /* 0x0000e600ff082b82 */ /* 0x000ea20000000800 */
[----:B0-----:R-:W-:-:S07]  /*20a0*/  @!P0 IMAD R3, R4, R3, RZ ;  /* 0x0000000304038224 */ /* 0x001fce00078e02ff */
[----:B------:R-:W0:Y:S01]  /*20b0*/  @!P1 LDC.64 R24, c[0x0][0x380] ;  /* 0x0000e000ff189b82 */ /* 0x000e220000000a00 */
[----:B-1----:R-:W-:-:S07]  /*20c0*/  @!P0 IADD3 R32, P6, PT, R3, R32, RZ ;  /* 0x0000002003208210 */ /* 0x002fce0007fde0ff */
[----:B------:R-:W1:Y:S01]  /*20d0*/  @P2 LDC.64 R4, c[0x0][0x380] ;  /* 0x0000e000ff042b82 */ /* 0x000e620000000a00 */
[----:B------:R-:W-:Y:S01]  /*20e0*/  @!P0 LEA.HI.X.SX32 R33, R3, R33, 0x1, P6 ;  /* 0x0000002103218211 */ /* 0x000fe200030f0eff */
[----:B------:R-:W-:-:S04]  /*20f0*/  @P2 IMAD R3, R6, R17, R2 ;  /* 0x0000001106032224 */ /* 0x000fc800078e0202 */
[----:B--2---:R-:W-:Y:S02]  /*2100*/  @P2 IMAD R3, R3, R8, RZ ;  /* 0x0000000803032224 */ /* 0x004fe400078e02ff */
[----:B------:R-:W2:Y:S01]  /*2110*/  @!P3 LDC.64 R18, c[0x0][0x380] ;  /* 0x0000e000ff12bb82 */ /* 0x000ea20000000a00 */
[----:B------:R-:W3:Y:S07]  /*2120*/  @!P0 LDG.E.U8.CONSTANT R16, desc[UR4][R32.64+0x2] ;  /* 0x0000020420108981 */ /* 0x000eee000c1e9100 */
[----:B------:R-:W4:Y:S01]  /*2130*/  @!P1 LDC R8, c[0x0][0x398] ;  /* 0x0000e600ff089b82 */ /* 0x000f220000000800 */
[----:B-1----:R-:W-:-:S07]  /*2140*/  @P2 IADD3 R4, P6, PT, R3, R4, RZ ;  /* 0x0000000403042210 */ /* 0x002fce0007fde0ff */
[----:B------:R-:W1:Y:S01]  /*2150*/  @!P0 LDC R26, c[0x3][0x64] ;  /* 0x00c01900ff1a8b82 */ /* 0x000e620000000800 */
[----:B------:R-:W-:Y:S01]  /*2160*/  @P2 LEA.HI.X.SX32 R5, R3, R5, 0x1, P6 ;  /* 0x0000000503052211 */ /* 0x000fe200030f0eff */
[----:B------:R-:W-:-:S04]  /*2170*/  @!P1 IMAD R3, R6, R17, R2 ;  /* 0x0000001106039224 */ /* 0x000fc800078e0202 */
[----:B------:R-:W-:-:S04]  /*2180*/  @!P1 VIADD R3, R3, 0xffffffff ;  /* 0xffffffff03039836 */ /* 0x000fc80000000000 */
[----:B----4-:R-:W-:Y:S02]  /*2190*/  @!P1 IMAD R3, R3, R8, RZ ;  /* 0x0000000803039224 */ /* 0x010fe400078e02ff */
[----:B------:R-:W4:Y:S03]  /*21a0*/  @!P3 LDC R8, c[0x0][0x398] ;  /* 0x0000e600ff08bb82 */ /* 0x000f260000000800 */
[----:B0-----:R-:W-:-:S04]  /*21b0*/  @!P1 IADD3 R24, P6, PT, R3, R24, RZ ;  /* 0x0000001803189210 */ /* 0x001fc80007fde0ff */
[----:B------:R-:W-:Y:S01]  /*21c0*/  @!P1 LEA.HI.X.SX32 R25, R3, R25, 0x1, P6 ;  /* 0x0000001903199211 */ /* 0x000fe200030f0eff */
[----:B------:R-:W-:-:S04]  /*21d0*/  @!P3 IMAD R3, R6, R17, R2 ;  /* 0x000000110603b224 */ /* 0x000fc800078e0202 */
[----:B------:R-:W5:Y:S04]  /*21e0*/  @!P1 LDG.E.U8.CONSTANT R34, desc[UR4][R24.64] ;  /* 0x0000000418229981 */ /* 0x000f68000c1e9100 */
[----:B------:R-:W5:Y:S01]  /*21f0*/  @!P1 LDG.E.U8.CONSTANT R35, desc[UR4][R24.64+0x2] ;  /* 0x0000020418239981 */ /* 0x000f62000c1e9100 */
[----:B----4-:R-:W-:-:S03]  /*2200*/  @!P3 IMAD R3, R3, R8, R8 ;  /* 0x000000080303b224 */ /* 0x010fc600078e0208 */
[----:B------:R-:W4:Y:S02]  /*2210*/  @!P0 LDG.E.U8.CONSTANT R8, desc[UR4][R32.64+0x1] ;  /* 0x0000010420088981 */ /* 0x000f24000c1e9100 */
[----:B--2---:R-:W-:-:S04]  /*2220*/  @!P3 IADD3 R28, P6, PT, R3, R18, RZ ;  /* 0x00000012031cb210 */ /* 0x004fc80007fde0ff */
[----:B------:R-:W-:Y:S02]  /*2230*/  @!P3 LEA.HI.X.SX32 R29, R3, R19, 0x1, P6 ;  /* 0x00000013031db211 */ /* 0x000fe400030f0eff */
[----:B------:R-:W2:Y:S01]  /*2240*/  @!P0 LDG.E.U8.CONSTANT R3, desc[UR4][R32.64] ;  /* 0x0000000420038981 */ /* 0x000ea2000c1e9100 */
[----:B-1----:R-:W-:Y:S08]  /*2250*/  @!P0 I2F.F64 R26, R26 ;  /* 0x0000001a001a8312 */ /* 0x002ff00000201c00 */
[----:B---3--:R0:W-:Y:S02]  /*2260*/  @!P0 I2F.F64.U16 R30, R16 ;  /* 0x00000010001e8312 */ /* 0x0081e40000101800 */
[----:B0-----:R-:W3:Y:S06]  /*2270*/  @P2 LDG.E.U8.CONSTANT R16, desc[UR4][R4.64+0x1] ;  /* 0x0000010404102981 */ /* 0x001eec000c1e9100 */
[----:B--2---:R0:W1:Y:S02]  /*2280*/  @!P0 I2F.F64.U16 R18, R3 ;  /* 0x0000000300128312 */ /* 0x0040640000101800 */
[----:B0-----:R-:W-:-:S02]  /*2290*/  @!P4 IMAD R3, R6, R17, R2 ;  /* 0x000000110603c224 */ /* 0x001fc400078e0202 */
[----:B------:R-:W2:Y:S01]  /*22a0*/  @!P1 LDG.E.U8.CONSTANT R6, desc[UR4][R24.64+0x1] ;  /* 0x0000010418069981 */ /* 0x000ea2000c1e9100 */
[----:B-1----:R-:W-:-:S03]  /*22b0*/  @!P0 DFMA R22, R18, R26, RZ ;  /* 0x0000001a1216822b */ /* 0x002fc600000000ff */
[----:B----4-:R0:W1:Y:S01]  /*22c0*/  @!P0 I2F.F64.U16 R18, R8 ;  /* 0x0000000800128312 */ /* 0x0100620000101800 */
[----:B------:R-:W-:Y:S01]  /*22d0*/  @!P4 VIADD R3, R3, 0x2 ;  /* 0x000000020303c836 */ /* 0x000fe20000000000 */
[----:B0-----:R-:W4:Y:S01]  /*22e0*/  @!P3 LDG.E.U8.CONSTANT R8, desc[UR4][R28.64+0x1] ;  /* 0x000001041c08b981 */ /* 0x001f22000c1e9100 */
[-C--:B-1----:R-:W-:Y:S01]  /*22f0*/  @!P0 DFMA R20, R18, R26.reuse, RZ ;  /* 0x0000001a1214822b */ /* 0x082fe200000000ff */
[----:B------:R-:W-:Y:S01]  /*2300*/  CS2R R18, SRZ ;  /* 0x0000000000127805 */ /* 0x000fe2000001ff00 */
[----:B------:R-:W-:-:S03]  /*2310*/  @!P0 DFMA R18, R30, R26, RZ ;  /* 0x0000001a1e12822b */ /* 0x000fc600000000ff */
[----:B-----5:R0:W-:Y:S01]  /*2320*/  @!P1 I2F.F64.U16 R26, R34 ;  /* 0x00000022001a9312 */ /* 0x0201e20000101800 */
[----:B------:R-:W1:Y:S01]  /*2330*/  @!P1 LDC R30, c[0x3][0x78] ;  /* 0x00c01e00ff1e9b82 */ /* 0x000e620000000800 */
[----:B0-----:R-:W5:Y:S06]  /*2340*/  @P2 LDG.E.U8.CONSTANT R34, desc[UR4][R4.64] ;  /* 0x0000000404222981 */ /* 0x001f6c000c1e9100 */
[----:B-1----:R-:W0:Y:S02]  /*2350*/  @!P1 I2F.F64 R30, R30 ;  /* 0x0000001e001e9312 */ /* 0x002e240000201c00 */
[----:B0-----:R-:W-:Y:S01]  /*2360*/  @!P1 DFMA R22, R26, R30, R22 ;  /* 0x0000001e1a16922b */ /* 0x001fe20000000016 */
[----:B------:R-:W0:Y:S02]  /*2370*/  @!P4 LDC R26, c[0x0][0x398] ;  /* 0x0000e600ff1acb82 */ /* 0x000e240000000800 */
[----:B0-----:R-:W-:-:S06]  /*2380*/  @!P4 IMAD R3, R3, R26, RZ ;  /* 0x0000001a0303c224 */ /* 0x001fcc00078e02ff */
[----:B------:R-:W0:Y:S02]  /*2390*/  @!P4 LDC.64 R26, c[0x0][0x380] ;  /* 0x0000e000ff1acb82 */ /* 0x000e240000000a00 */
[----:B0-----:R-:W-:-:S04]  /*23a0*/  @!P4 IADD3 R26, P6, PT, R3, R26, RZ ;  /* 0x0000001a031ac210 */ /* 0x001fc80007fde0ff */
[----:B------:R-:W-:Y:S02]  /*23b0*/  @!P4 LEA.HI.X.SX32 R27, R3, R27, 0x1, P6 ;  /* 0x0000001b031bc211 */ /* 0x000fe400030f0eff */
[----:B------:R-:W4:Y:S01]  /*23c0*/  @P2 LDG.E.U8.CONSTANT R3, desc[UR4][R4.64+0x2] ;  /* 0x0000020404032981 */ /* 0x000f22000c1e9100 */
[----:B--2---:R0:W1:Y:S03]  /*23d0*/  @!P1 I2F.F64.U16 R32, R6 ;  /* 0x0000000600209312 */ /* 0x0040660000101800 */
[----:B0-----:R-:W2:Y:S01]  /*23e0*/  @!P3 LDG.E.U8.CONSTANT R6, desc[UR4][R28.64] ;  /* 0x000000041c06b981 */ /* 0x001ea2000c1e9100 */
[----:B-1----:R-:W-:-:S04]  /*23f0*/  @!P1 DFMA R20, R32, R30, R20 ;  /* 0x0000001e2014922b */ /* 0x002fc80000000014 */
[----:B------:R-:W0:Y:S02]  /*2400*/  @!P1 I2F.F64.U16 R32, R35 ;  /* 0x0000002300209312 */ /* 0x000e240000101800 */
[----:B0-----:R-:W-:Y:S01]  /*2410*/  @!P1 DFMA R18, R32, R30, R18 ;  /* 0x0000001e2012922b */ /* 0x001fe20000000012 */
[----:B------:R-:W0:Y:S05]  /*2420*/  @P2 LDC R30, c[0x3][0x8c] ;  /* 0x00c02300ff1e2b82 */ /* 0x000e2a0000000800 */
[----:B-----5:R1:W-:Y:S08]  /*2430*/  @P2 I2F.F64.U16 R32, R34 ;  /* 0x0000002200202312 */ /* 0x0203f00000101800 */
[----:B---3--:R-:W-:Y:S01]  /*2440*/  @P2 I2F.F64.U16 R24, R16 ;  /* 0x0000001000182312 */ /* 0x008fe20000101800 */
[----:B-1----:R-:W1:Y:S07]  /*2450*/  @!P4 LDC R34, c[0x3][0xb4] ;  /* 0x00c02d00ff22cb82 */ /* 0x002e6e0000000800 */
[----:B0-----:R-:W0:Y:S02]  /*2460*/  @P2 I2F.F64 R30, R30 ;  /* 0x0000001e001e2312 */ /* 0x001e240000201c00 */
[-C--:B0-----:R-:W-:Y:S01]  /*2470*/  @P2 DFMA R22, R32, R30.reuse, R22 ;  /* 0x0000001e2016222b */ /* 0x081fe20000000016 */
[----:B------:R0:W3:Y:S01]  /*2480*/  @!P3 LDG.E.U8.CONSTANT R32, desc[UR4][R28.64+0x2] ;  /* 0x000002041c20b981 */ /* 0x0000e2000c1e9100 */
[----:B------:R-:W-:-:S03]  /*2490*/  @P2 DFMA R20, R24, R30, R20 ;  /* 0x0000001e1814222b */ /* 0x000fc60000000014 */
[----:B------:R-:W5:Y:S04]  /*24a0*/  @!P4 LDG.E.U8.CONSTANT R24, desc[UR4][R26.64] ;  /* 0x000000041a18c981 */ /* 0x000f68000c1e9100 */
[----:B------:R-:W5:Y:S04]  /*24b0*/  @!P4 LDG.E.U8.CONSTANT R25, desc[UR4][R26.64+0x1] ;  /* 0x000001041a19c981 */ /* 0x000f68000c1e9100 */
[----:B------:R5:W5:Y:S01]  /*24c0*/  @!P4 LDG.E.U8.CONSTANT R33, desc[UR4][R26.64+0x2] ;  /* 0x000002041a21c981 */ /* 0x000b62000c1e9100 */
[----:B----4-:R-:W4:Y:S02]  /*24d0*/  @P2 I2F.F64.U16 R4, R3 ;  /* 0x0000000300042312 */ /* 0x010f240000101800 */
[----:B----4-:R-:W-:Y:S01]  /*24e0*/  @P2 DFMA R18, R4, R30, R18 ;  /* 0x0000001e0412222b */ /* 0x010fe20000000012 */
[----:B------:R-:W4:Y:S05]  /*24f0*/  @!P3 LDC R4, c[0x3][0xa0] ;  /* 0x00c02800ff04bb82 */ /* 0x000f2a0000000800 */
[----:B0-----:R-:W-:Y:S08]  /*2500*/  @!P3 I2F.F64.U16 R28, R8 ;  /* 0x00000008001cb312 */ /* 0x001ff00000101800 */
[----:B----4-:R-:W0:Y:S08]  /*2510*/  @!P3 I2F.F64 R4, R4 ;  /* 0x000000040004b312 */ /* 0x010e300000201c00 */
[----:B-1----:R-:W-:Y:S01]  /*2520*/  @!P4 I2F.F64 R34, R34 ;  /* 0x000000220022c312 */ /* 0x002fe20000201c00 */
[----:B0-----:R-:W-:-:S07]  /*2530*/  @!P3 DFMA R20, R4, R28, R20 ;  /* 0x0000001c0414b22b */ /* 0x001fce0000000014 */
[----:B--2---:R-:W0:Y:S02]  /*2540*/  @!P3 I2F.F64.U16 R30, R6 ;  /* 0x00000006001eb312 */ /* 0x004e240000101800 */
[----:B0-----:R-:W-:-:S06]  /*2550*/  @!P3 DFMA R22, R30, R4, R22 ;  /* 0x000000041e16b22b */ /* 0x001fcc0000000016 */
[----:B---3--:R-:W0:Y:S08]  /*2560*/  @!P3 I2F.F64.U16 R30, R32 ;  /* 0x00000020001eb312 */ /* 0x008e300000101800 */
[----:B-----5:R-:W1:Y:S01]  /*2570*/  @!P4 I2F.F64.U16 R26, R24 ;  /* 0x00000018001ac312 */ /* 0x020e620000101800 */
[----:B0-----:R-:W-:-:S07]  /*2580*/  @!P3 DFMA R18, R4, R30, R18 ;  /* 0x0000001e0412b22b */ /* 0x001fce0000000012 */
[----:B------:R-:W0:Y:S08]  /*2590*/  @!P4 I2F.F64.U16 R28, R25 ;  /* 0x00000019001cc312 */ /* 0x000e300000101800 */
[----:B------:R-:W2:Y:S01]  /*25a0*/  @!P4 I2F.F64.U16 R4, R33 ;  /* 0x000000210004c312 */ /* 0x000ea20000101800 */
[----:B-1----:R-:W-:Y:S02]  /*25b0*/  @!P4 DFMA R22, R26, R34, R22 ;  /* 0x000000221a16c22b */ /* 0x002fe40000000016 */
[----:B0-----:R-:W-:-:S02]  /*25c0*/  @!P4 DFMA R20, R34, R28, R20 ;  /* 0x0000001c2214c22b */ /* 0x001fc40000000014 */
[----:B--2---:R-:W-:-:S11]  /*25d0*/  @!P4 DFMA R18, R34, R4, R18 ;  /* 0x000000042212c22b */ /* 0x004fd60000000012 */
.L_x_9:
[----:B------:R-:W-:Y:S05]  /*25e0*/  BSYNC.RECONVERGENT B0 ;  /* 0x0000000000007941 */ /* 0x000fea0003800200 */
.L_x_8:
[----:B------:R-:W-:Y:S01]  /*25f0*/  ISETP.NE.AND P6, PT, R7, RZ, PT ;  /* 0x000000ff0700720c */ /* 0x000fe20003fc5270 */
[----:B------:R-:W-:Y:S01]  /*2600*/  BSSY.RECONVERGENT B0, `(.L_x_10) ;  /* 0x000005a000007945 */ /* 0x000fe20003800200 */
[----:B------:R-:W-:-:S11]  /*2610*/  VIADD R8, R2, 0xfffffffe ;  /* 0xfffffffe02087836 */ /* 0x000fd60000000000 */
[----:B------:R-:W-:Y:S05]  /*2620*/  @P6 BRA `(.L_x_11) ;  /* 0x00000004005c6947 */ /* 0x000fea0003800000 */
[----:B------:R-:W0:Y:S01]  /*2630*/  @!P0 LDC R4, c[0x0][0x398] ;  /* 0x0000e600ff048b82 */ /* 0x000e220000000800 */
[----:B------:R-:W-:-:S07]  /*2640*/  @!P0 IADD3 R3, PT, PT, R8, -R17, R9 ;  /* 0x8000001108038210 */ /* 0x000fce0007ffe009 */
[----:B------:R-:W1:Y:S08]  /*2650*/  @!P0 LDC.64 R24, c[0x0][0x380] ;  /* 0x0000e000ff188b82 */ /* 0x000e700000000a00 */
[----:B------:R-:W2:Y:S01]  /*2660*/  @P2 LDC R6, c[0x0][0x398] ;  /* 0x0000e600ff062b82 */ /* 0x000ea20000000800 */
[----:B0-----:R-:W-:-:S07]  /*2670*/  @!P0 IMAD R3, R3, R4, RZ ;  /* 0x0000000403038224 */ /* 0x001fce00078e02ff */
[----:B------:R-:W0:Y:S01]  /*2680*/  @!P0 LDC R28, c[0x3][0x68] ;  /* 0x00c01a00ff1c8b82 */ /* 0x000e220000000800 */
[----:B-1----:R-:W-:-:S07]  /*2690*/  @!P0 IADD3 R24, P6, PT, R3, R24, RZ ;  /* 0x0000001803188210 */ /* 0x002fce0007fde0ff */
[----:B------:R-:W1:Y:S01]  /*26a0*/  @P2 LDC.64 R4, c[0x0][0x380] ;  /* 0x0000e000ff042b82 */ /* 0x000e620000000a00 */
[----:B------:R-:W-:Y:S02]  /*26b0*/  @!P0 LEA.HI.X.SX32 R25, R3, R25, 0x1, P6 ;  /* 0x0000001903198211 */ /* 0x000fe400030f0eff */
[----:B------:R-:W-:-:S03]  /*26c0*/  @P2 IADD3 R3, PT, PT, R2, -R17, R9 ;  /* 0x8000001102032210 */ /* 0x000fc60007ffe009 */
[----:B------:R-:W3:Y:S02]  /*26d0*/  @!P0 LDG.E.U8.CONSTANT R16, desc[UR4][R24.64] ;  /* 0x0000000418108981 */ /* 0x000ee4000c1e9100 */
[----:B------:R-:W4:Y:S01]  /*26e0*/  @!P1 LDC.64 R26, c[0x0][0x380] ;  /* 0x0000e000ff1a9b82 */ /* 0x000f220000000a00 */
[----:B--2---:R-:W-:Y:S01]  /*26f0*/  @P2 IMAD R3, R3, R6, RZ ;  /* 0x0000000603032224 */ /* 0x004fe200078e02ff */
[----:B------:R-:W2:Y:S06]  /*2700*/  @!P0 LDG.E.U8.CONSTANT R32, desc[UR4][R24.64+0x1] ;  /* 0x0000010418208981 */ /* 0x000eac000c1e9100 */
[----:B------:R-:W5:Y:S01]  /*2710*/  @!P1 LDC R6, c[0x0][0x398] ;  /* 0x0000e600ff069b82 */ /* 0x000f620000000800 */
[----:B-1----:R-:W-:-:S04]  /*2720*/  @P2 IADD3 R4, P6, PT, R3, R4, RZ ;  /* 0x0000000403042210 */ /* 0x002fc80007fde0ff */
[----:B------:R-:W-:Y:S02]  /*2730*/  @P2 LEA.HI.X.SX32 R5, R3, R5, 0x1, P6 ;  /* 0x0000000503052211 */ /* 0x000fe400030f0eff */
[----:B------:R-:W-:Y:S01]  /*2740*/  @!P1 IADD3 R3, PT, PT, R2, -R17, R9 ;  /* 0x8000001102039210 */ /* 0x000fe20007ffe009 */
[----:B0-----:R-:W-:Y:S02]  /*2750*/  @!P0 I2F.F64 R28, R28 ;  /* 0x0000001c001c8312 */ /* 0x001fe40000201c00 */
[----:B------:R-:W2:Y:S02]  /*2760*/  @P2 LDG.E.U8.CONSTANT R33, desc[UR4][R4.64+0x1] ;  /* 0x0000010404212981 */ /* 0x000ea4000c1e9100 */
[----:B------:R-:W-:Y:S02]  /*2770*/  @!P1 VIADD R3, R3, 0xffffffff ;  /* 0xffffffff03039836 */ /* 0x000fe40000000000 */
[----:B------:R-:W2:Y:S02]  /*2780*/  @P2 LDG.E.U8.CONSTANT R34, desc[UR4][R4.64+0x2] ;  /* 0x0000020404222981 */ /* 0x000ea4000c1e9100 */
[----:B-----5:R-:W-:-:S05]  /*2790*/  @!P1 IMAD R3, R3, R6, RZ ;  /* 0x0000000603039224 */ /* 0x020fca00078e02ff */
[----:B----4-:R-:W-:-:S04]  /*27a0*/  @!P1 IADD3 R26, P6, PT, R3, R26, RZ ;  /* 0x0000001a031a9210 */ /* 0x010fc80007fde0ff */
[----:B------:R-:W-:Y:S02]  /*27b0*/  @!P1 LEA.HI.X.SX32 R27, R3, R27, 0x1, P6 ;  /* 0x0000001b031b9211 */ /* 0x000fe400030f0eff */
[----:B------:R-:W-:Y:S01]  /*27c0*/  @!P3 IADD3 R3, PT, PT, R2, -R17, R9 ;  /* 0x800000110203b210 */ /* 0x000fe20007ffe009 */
[----:B---3--:R0:W1:Y:S02]  /*27d0*/  @!P0 I2F.F64.U16 R6, R16 ;  /* 0x0000001000068312 */ /* 0x0080640000101800 */
[----:B0-----:R-:W3:Y:S01]  /*27e0*/  @!P1 LDG.E.U8.CONSTANT R16, desc[UR4][R26.64] ;  /* 0x000000041a109981 */ /* 0x001ee2000c1e9100 */
[----:B-1----:R-:W-:-:S05]  /*27f0*/  @!P0 DFMA R22, R6, R28, R22 ;  /* 0x0000001c0616822b */ /* 0x002fca0000000016 */
[----:B--2---:R0:W1:Y:S02]  /*2800*/  @!P0 I2F.F64.U16 R6, R32 ;  /* 0x0000002000068312 */ /* 0x0040640000101800 */
[----:B0-----:R-:W2:Y:S01]  /*2810*/  @!P1 LDG.E.U8.CONSTANT R32, desc[UR4][R26.64+0x1] ;  /* 0x000001041a209981 */ /* 0x001ea2000c1e9100 */
[----:B-1----:R-:W-:Y:S01]  /*2820*/  @!P0 DFMA R20, R28, R6, R20 ;  /* 0x000000061c14822b */ /* 0x002fe20000000014 */
[----:B------:R-:W0:Y:S02]  /*2830*/  @!P3 LDC R6, c[0x0][0x398] ;  /* 0x0000e600ff06bb82 */ /* 0x000e240000000800 */
[----:B0-----:R-:W-:-:S06]  /*2840*/  @!P3 IMAD R3, R3, R6, R6 ;  /* 0x000000060303b224 */ /* 0x001fcc00078e0206 */
[----:B------:R-:W0:Y:S02]  /*2850*/  @!P3 LDC.64 R6, c[0x0][0x380] ;  /* 0x0000e000ff06bb82 */ /* 0x000e240000000a00 */
[----:B0-----:R-:W-:-:S04]  /*2860*/  @!P3 IADD3 R6, P6, PT, R3, R6, RZ ;  /* 0x000000060306b210 */ /* 0x001fc80007fde0ff */
[----:B------:R-:W-:Y:S02]  /*2870*/  @!P3 LEA.HI.X.SX32 R7, R3, R7, 0x1, P6 ;  /* 0x000000070307b211 */ /* 0x000fe400030f0eff */
[----:B------:R0:W4:Y:S02]  /*2880*/  @!P0 LDG.E.U8.CONSTANT R3, desc[UR4][R24.64+0x2] ;  /* 0x0000020418038981 */ /* 0x000124000c1e9100 */
[----:B0-----:R-:W0:Y:S01]  /*2890*/  @!P4 LDC R24, c[0x0][0x398] ;  /* 0x0000e600ff18cb82 */ /* 0x001e220000000800 */
[----:B----4-:R1:W4:Y:S02]  /*28a0*/  @!P0 I2F.F64.U16 R30, R3 ;  /* 0x00000003001e8312 */ /* 0x0103240000101800 */
[----:B-1----:R-:W-:-:S05]  /*28b0*/  @!P4 IADD3 R3, PT, PT, R2, -R17, R9 ;  /* 0x800000110203c210 */ /* 0x002fca0007ffe009 */
[----:B------:R-:W-:-:S04]  /*28c0*/  @!P4 VIADD R3, R3, 0x2 ;  /* 0x000000020303c836 */ /* 0x000fc80000000000 */
[----:B0-----:R-:W-:Y:S02]  /*28d0*/  @!P4 IMAD R3, R3, R24, RZ ;  /* 0x000000180303c224 */ /* 0x001fe400078e02ff */
[----:B------:R-:W0:Y:S01]  /*28e0*/  @!P4 LDC.64 R24, c[0x0][0x380] ;  /* 0x0000e000ff18cb82 */ /* 0x000e220000000a00 */
[----:B----4-:R-:W-:-:S07]  /*28f0*/  @!P0 DFMA R18, R28, R30, R18 ;  /* 0x0000001e1c12822b */ /* 0x010fce0000000012 */
[----:B------:R-:W1:Y:S01]  /*2900*/  @!P1 LDC R28, c[0x3][0x7c] ;  /* 0x00c01f00ff1c9b82 */ /* 0x000e620000000800 */
[----:B0-----:R-:W-:-:S04]  /*2910*/  @!P4 IADD3 R24, P6, PT, R3, R24, RZ ;  /* 0x000000180318c210 */ /* 0x001fc80007fde0ff */
[----:B------:R-:W-:Y:S02]  /*2920*/  @!P4 LEA.HI.X.SX32 R25, R3, R25, 0x1, P6 ;  /* 0x000000190319c211 */ /* 0x000fe400030f0eff */
[----:B------:R-:W4:Y:S01]  /*2930*/  @!P1 LDG.E.U8.CONSTANT R3, desc[UR4][R26.64+0x2] ;  /* 0x000002041a039981 */ /* 0x000f22000c1e9100 */
[----:B---3--:R0:W-:Y:S08]  /*2940*/  @!P1 I2F.F64.U16 R30, R16 ;  /* 0x00000010001e9312 */ /* 0x0081f00000101800 */
[----:B-1----:R-:W1:Y:S01]  /*2950*/  @!P1 I2F.F64 R28, R28 ;  /* 0x0000001c001c9312 */ /* 0x002e620000201c00 */
[----:B------:R-:W3:Y:S04]  /*2960*/  @!P3 LDG.E.U8.CONSTANT R26, desc[UR4][R6.64] ;  /* 0x00000004061ab981 */ /* 0x000ee8000c1e9100 */
[----:B0-----:R-:W5:Y:S01]  /*2970*/  @!P3 LDG.E.U8.CONSTANT R16, desc[UR4][R6.64+0x2] ;  /* 0x000002040610b981 */ /* 0x001f62000c1e9100 */
[----:B-1----:R-:W-:-:S02]  /*2980*/  @!P1 DFMA R22, R30, R28, R22 ;  /* 0x0000001c1e16922b */ /* 0x002fc40000000016 */
[----:B--2---:R0:W1:Y:S02]  /*2990*/  @!P1 I2F.F64.U16 R30, R32 ;  /* 0x00000020001e9312 */ /* 0x0040640000101800 */
[----:B0-----:R-:W2:Y:S01]  /*29a0*/  @P2 LDG.E.U8.CONSTANT R32, desc[UR4][R4.64] ;  /* 0x0000000404202981 */ /* 0x001ea2000c1e9100 */
[----:B-1----:R-:W-:-:S05]  /*29b0*/  @!P1 DFMA R20, R28, R30, R20 ;  /* 0x0000001e1c14922b */ /* 0x002fca0000000014 */
[----:B----4-:R0:W1:Y:S02]  /*29c0*/  @!P1 I2F.F64.U16 R30, R3 ;  /* 0x00000003001e9312 */ /* 0x0100640000101800 */
[----:B0-----:R0:W4:Y:S01]  /*29d0*/  @!P3 LDG.E.U8.CONSTANT R3, desc[UR4][R6.64+0x1] ;  /* 0x000001040603b981 */ /* 0x001122000c1e9100 */
[----:B-1----:R-:W-:Y:S01]  /*29e0*/  @!P1 DFMA R18, R28, R30, R18 ;  /* 0x0000001e1c12922b */ /* 0x002fe20000000012 */
[----:B------:R-:W1:Y:S08]  /*29f0*/  @P2 LDC R28, c[0x3][0x90] ;  /* 0x00c02400ff1c2b82 */ /* 0x000e700000000800 */
[----:B0-----:R-:W0:Y:S01]  /*2a00*/  @!P4 LDC R6, c[0x3][0xb8] ;  /* 0x00c02e00ff06cb82 */ /* 0x001e220000000800 */
[----:B--2---:R-:W-:Y:S08]  /*2a10*/  @P2 I2F.F64.U16 R30, R32 ;  /* 0x00000020001e2312 */ /* 0x004ff00000101800 */
[----:B-1----:R-:W1:Y:S02]  /*2a20*/  @P2 I2F.F64 R28, R28 ;  /* 0x0000001c001c2312 */ /* 0x002e640000201c00 */
[----:B-1----:R-:W-:-:S06]  /*2a30*/  @P2 DFMA R22, R30, R28, R22 ;  /* 0x0000001c1e16222b */ /* 0x002fcc0000000016 */
[----:B------:R-:W1:Y:S02]  /*2a40*/  @P2 I2F.F64.U16 R30, R33 ;  /* 0x00000021001e2312 */ /* 0x000e640000101800 */
[----:B-1----:R-:W-:-:S06]  /*2a50*/  @P2 DFMA R20, R28, R30, R20 ;  /* 0x0000001e1c14222b */ /* 0x002fcc0000000014 */
[----:B------:R-:W1:Y:S02]  /*2a60*/  @P2 I2F.F64.U16 R30, R34 ;  /* 0x00000022001e2312 */ /* 0x000e640000101800 */
[----:B-1----:R-:W-:Y:S01]  /*2a70*/  @P2 DFMA R18, R28, R30, R18 ;  /* 0x0000001e1c12222b */ /* 0x002fe20000000012 */
[----:B------:R-:W2:Y:S01]  /*2a80*/  @!P4 LDG.E.U8.CONSTANT R29, desc[UR4][R24.64] ;  /* 0x00000004181dc981 */ /* 0x000ea2000c1e9100 */
[----:B------:R-:W1:Y:S03]  /*2a90*/  @!P3 LDC R31, c[0x3][0xa4] ;  /* 0x00c02900ff1fbb82 */ /* 0x000e660000000800 */
[----:B------:R-:W2:Y:S04]  /*2aa0*/  @!P4 LDG.E.U8.CONSTANT R28, desc[UR4][R24.64+0x1] ;  /* 0x00000104181cc981 */ /* 0x000ea8000c1e9100 */
[----:B------:R2:W2:Y:S01]  /*2ab0*/  @!P4 LDG.E.U8.CONSTANT R30, desc[UR4][R24.64+0x2] ;  /* 0x00000204181ec981 */ /* 0x0004a2000c1e9100 */
[----:B---3--:R-:W-:Y:S08]  /*2ac0*/  @!P3 I2F.F64.U16 R26, R26 ;  /* 0x0000001a001ab312 */ /* 0x008ff00000101800 */
[----:B-1----:R-:W1:Y:S08]  /*2ad0*/  @!P3 I2F.F64 R4, R31 ;  /* 0x0000001f0004b312 */ /* 0x002e700000201c00 */
[----:B0-----:R-:W-:Y:S01]  /*2ae0*/  @!P4 I2F.F64 R6, R6 ;  /* 0x000000060006c312 */ /* 0x001fe20000201c00 */
[----:B-1----:R-:W-:-:S07]  /*2af0*/  @!P3 DFMA R22, R26, R4, R22 ;  /* 0x000000041a16b22b */ /* 0x002fce0000000016 */
[----:B----4-:R-:W0:Y:S02]  /*2b00*/  @!P3 I2F.F64.U16 R32, R3 ;  /* 0x000000030020b312 */ /* 0x010e240000101800 */
[----:B0-----:R-:W-:-:S06]  /*2b10*/  @!P3 DFMA R20, R4, R32, R20 ;  /* 0x000000200414b22b */ /* 0x001fcc0000000014 */
[----:B-----5:R-:W0:Y:S02]  /*2b20*/  @!P3 I2F.F64.U16 R32, R16 ;  /* 0x000000100020b312 */ /* 0x020e240000101800 */
[----:B0-----:R-:W-:-:S06]  /*2b30*/  @!P3 DFMA R18, R4, R32, R18 ;  /* 0x000000200412b22b */ /* 0x001fcc0000000012 */
[----:B--2---:R-:W0:Y:S08]  /*2b40*/  @!P4 I2F.F64.U16 R4, R29 ;  /* 0x0000001d0004c312 */ /* 0x004e300000101800 */
[----:B------:R-:W1:Y:S08]  /*2b50*/  @!P4 I2F.F64.U16 R24, R28 ;  /* 0x0000001c0018c312 */ /* 0x000e700000101800 */
[----:B------:R-:W2:Y:S01]  /*2b60*/  @!P4 I2F.F64.U16 R30, R30 ;  /* 0x0000001e001ec312 */ /* 0x000ea20000101800 */
[----:B0-----:R-:W-:-:S02]  /*2b70*/  @!P4 DFMA R22, R4, R6, R22 ;  /* 0x000000060416c22b */ /* 0x001fc40000000016 */
[C---:B-1----:R-:W-:Y:S02]  /*2b80*/  @!P4 DFMA R20, R6.reuse, R24, R20 ;  /* 0x000000180614c22b */ /* 0x042fe40000000014 */
[----:B--2---:R-:W-:-:S11]  /*2b90*/  @!P4 DFMA R18, R6, R30, R18 ;  /* 0x0000001e0612c22b */ /* 0x004fd60000000012 */
.L_x_11:
[----:B------:R-:W-:Y:S05]  /*2ba0*/  BSYNC.RECONVERGENT B0 ;  /* 0x0000000000007941 */ /* 0x000fea0003800200 */
.L_x_10:
[----:B------:R-:W0:Y:S01]  /*2bb0*/  @!P1 LDC R4, c[0x0][0x398] ;  /* 0x0000e600ff049b82 */ /* 0x000e220000000800 */
[----:B------:R-:W-:-:S07]  /*2bc0*/  @!P1 IADD3 R3, PT, PT, R2, -0x1, R9 ;  /* 0xffffffff02039810 */ /* 0x000fce0007ffe009 */
[----:B------:R-:W1:Y:S08]  /*2bd0*/  @!P1 LDC.64 R6, c[0x0][0x380] ;  /* 0x0000e000ff069b82 */ /* 0x000e700000000a00 */
[----:B------:R-:W2:Y:S01]  /*2be0*/  @!P0 LDC.64 R24, c[0x0][0x380] ;  /* 0x0000e000ff188b82 */ /* 0x000ea20000000a00 */
[----:B0-----:R-:W-:-:S07]  /*2bf0*/  @!P1 IMAD R3, R3, R4, RZ ;  /* 0x0000000403039224 */ /* 0x001fce00078e02ff */
[----:B------:R-:W0:Y:S01]  /*2c00*/  @P2 LDC R16, c[0x0][0x398] ;  /* 0x0000e600ff102b82 */ /* 0x000e220000000800 */
[----:B-1----:R-:W-:-:S07]  /*2c10*/  @!P1 IADD3 R6, P6, PT, R3, R6, RZ ;  /* 0x0000000603069210 */ /* 0x002fce0007fde0ff */
[----:B------:R-:W1:Y:S01]  /*2c20*/  @!P0 LDC R4, c[0x0][0x398] ;  /* 0x0000e600ff048b82 */ /* 0x000e620000000800 */
[----:B------:R-:W-:Y:S01]  /*2c30*/  @!P1 LEA.HI.X.SX32 R7, R3, R7, 0x1, P6 ;  /* 0x0000000703079211 */ /* 0x000fe200030f0eff */
[----:B------:R-:W-:-:S06]  /*2c40*/  @!P0 IMAD.IADD R3, R8, 0x1, R9 ;  /* 0x0000000108038824 */ /* 0x000fcc00078e0209 */
[----:B------:R-:W3:Y:S01]  /*2c50*/  @!P0 LDC R28, c[0x3][0x6c] ;  /* 0x00c01b00ff1c8b82 */ /* 0x000ee20000000800 */
[----:B-1----:R-:W-:-:S07]  /*2c60*/  @!P0 IMAD R3, R3, R4, RZ ;  /* 0x0000000403038224 */ /* 0x002fce00078e02ff */
[----:B------:R-:W1:Y:S01]  /*2c70*/  @P2 LDC.64 R4, c[0x0][0x380] ;  /* 0x0000e000ff042b82 */ /* 0x000e620000000a00 */
[----:B--2---:R-:W-:-:S04]  /*2c80*/  @!P0 IADD3 R24, P6, PT, R3, R24, RZ ;  /* 0x0000001803188210 */ /* 0x004fc80007fde0ff */
[----:B------:R-:W-:Y:S01]  /*2c90*/  @!P0 LEA.HI.X.SX32 R25, R3, R25, 0x1, P6 ;  /* 0x0000001903198211 */ /* 0x000fe200030f0eff */
[----:B------:R-:W-:-:S04]  /*2ca0*/  @P2 IMAD.IADD R3, R2, 0x1, R9 ;  /* 0x0000000102032824 */ /* 0x000fc800078e0209 */
[----:B0-----:R-:W-:Y:S01]  /*2cb0*/  @P2 IMAD R3, R3, R16, RZ ;  /* 0x0000001003032224 */ /* 0x001fe200078e02ff */
[----:B------:R-:W2:Y:S04]  /*2cc0*/  @!P0 LDG.E.U8.CONSTANT R32, desc[UR4][R24.64+0x1] ;  /* 0x0000010418208981 */ /* 0x000ea8000c1e9100 */
[----:B------:R-:W4:Y:S01]  /*2cd0*/  @!P0 LDG.E.U8.CONSTANT R16, desc[UR4][R24.64] ;  /* 0x0000000418108981 */ /* 0x000f22000c1e9100 */
[----:B---3--:R-:W-:Y:S01]  /*2ce0*/  @!P0 I2F.F64 R28, R28 ;  /* 0x0000001c001c8312 */ /* 0x008fe20000201c00 */
[----:B-1----:R-:W-:-:S04]  /*2cf0*/  @P2 IADD3 R4, P6, PT, R3, R4, RZ ;  /* 0x0000000403042210 */ /* 0x002fc80007fde0ff */
[----:B------:R-:W-:Y:S01]  /*2d00*/  @P2 LEA.HI.X.SX32 R5, R3, R5, 0x1, P6 ;  /* 0x0000000503052211 */ /* 0x000fe200030f0eff */
[----:B------:R-:W-:-:S04]  /*2d10*/  @!P3 IMAD.IADD R3, R2, 0x1, R9 ;  /* 0x000000010203b824 */ /* 0x000fc800078e0209 */
[----:B------:R-:W3:Y:S04]  /*2d20*/  @P2 LDG.E.U8.CONSTANT R33, desc[UR4][R4.64+0x1] ;  /* 0x0000010404212981 */ /* 0x000ee8000c1e9100 */
[----:B------:R-:W5:Y:S01]  /*2d30*/  @P2 LDG.E.U8.CONSTANT R34, desc[UR4][R4.64+0x2] ;  /* 0x0000020404222981 */ /* 0x000f62000c1e9100 */
[----:B----4-:R0:W1:Y:S03]  /*2d40*/  @!P0 I2F.F64.U16 R26, R16 ;  /* 0x00000010001a8312 */ /* 0x0100660000101800 */
[----:B0-----:R-:W4:Y:S01]  /*2d50*/  @!P1 LDG.E.U8.CONSTANT R16, desc[UR4][R6.64] ;  /* 0x0000000406109981 */ /* 0x001f22000c1e9100 */
[----:B-1----:R-:W-:-:S04]  /*2d60*/  @!P0 DFMA R22, R26, R28, R22 ;  /* 0x0000001c1a16822b */ /* 0x002fc80000000016 */
        /* <DEDUP_REMOVED lines=8> */
[----:B------:R0:W3:Y:S02]  /*2df0*/  @!P0 LDG.E.U8.CONSTANT R3, desc[UR4][R24.64+0x2] ;  /* 0x0000020418038981 */ /* 0x0000e4000c1e9100 */
[----:B0-----:R-:W0:Y:S01]  /*2e00*/  @!P4 LDC R24, c[0x0][0x398] ;  /* 0x0000e600ff18cb82 */ /* 0x001e220000000800 */
[----:B---3--:R1:W3:Y:S02]  /*2e10*/  @!P0 I2F.F64.U16 R30, R3 ;  /* 0x00000003001e8312 */ /* 0x0082e40000101800 */
[----:B-1----:R-:W-:-:S05]  /*2e20*/  @!P4 IADD3 R3, PT, PT, R2, 0x2, R9 ;  /* 0x000000020203c810 */ /* 0x002fca0007ffe009 */
[----:B0-----:R-:W-:Y:S02]  /*2e30*/  @!P4 IMAD R3, R3, R24, RZ ;  /* 0x000000180303c224 */ /* 0x001fe400078e02ff */
[----:B------:R-:W0:Y:S01]  /*2e40*/  @!P4 LDC.64 R24, c[0x0][0x380] ;  /* 0x0000e000ff18cb82 */ /* 0x000e220000000a00 */
[----:B---3--:R-:W-:-:S07]  /*2e50*/  @!P0 DFMA R18, R30, R28, R18 ;  /* 0x0000001c1e12822b */ /* 0x008fce0000000012 */
[----:B------:R-:W1:Y:S01]  /*2e60*/  @!P1 LDC R28, c[0x3][0x80] ;  /* 0x00c02000ff1c9b82 */ /* 0x000e620000000800 */
[----:B0-----:R-:W-:-:S04]  /*2e70*/  @!P4 IADD3 R24, P6, PT, R3, R24, RZ ;  /* 0x000000180318c210 */ /* 0x001fc80007fde0ff */
[----:B------:R-:W-:Y:S02]  /*2e80*/  @!P4 LEA.HI.X.SX32 R25, R3, R25, 0x1, P6 ;  /* 0x000000190319c211 */ /* 0x000fe400030f0eff */
[----:B------:R-:W-:Y:S01]  /*2e90*/  ISETP.NE.AND P6, PT, R0, RZ, PT ;  /* 0x000000ff0000720c */ /* 0x000fe20003fc5270 */
[----:B----4-:R0:W-:Y:S01]  /*2ea0*/  @!P1 I2F.F64.U16 R30, R16 ;  /* 0x00000010001e9312 */ /* 0x0101e20000101800 */
[----:B------:R5:W3:Y:S04]  /*2eb0*/  @!P1 LDG.E.U8.CONSTANT R0, desc[UR4][R6.64+0x2] ;  /* 0x0000020406009981 */ /* 0x000ae8000c1e9100 */
[----:B------:R-:W4:Y:S03]  /*2ec0*/  @!P3 LDG.E.U8.CONSTANT R3, desc[UR4][R26.64] ;  /* 0x000000041a03b981 */ /* 0x000f26000c1e9100 */
[----:B-1----:R-:W1:Y:S01]  /*2ed0*/  @!P1 I2F.F64 R28, R28 ;  /* 0x0000001c001c9312 */ /* 0x002e620000201c00 */
[----:B0-----:R-:W4:Y:S01]  /*2ee0*/  @!P3 LDG.E.U8.CONSTANT R16, desc[UR4][R26.64+0x2] ;  /* 0x000002041a10b981 */ /* 0x001f22000c1e9100 */
[----:B-1----:R-:W-:-:S06]  /*2ef0*/  @!P1 DFMA R22, R30, R28, R22 ;  /* 0x0000001c1e16922b */ /* 0x002fcc0000000016 */
[----:B--2---:R0:W1:Y:S02]  /*2f00*/  @!P1 I2F.F64.U16 R30, R32 ;  /* 0x00000020001e9312 */ /* 0x0040640000101800 */
[----:B0-----:R-:W2:Y:S01]  /*2f10*/  @P2 LDG.E.U8.CONSTANT R32, desc[UR4][R4.64] ;  /* 0x0000000404202981 */ /* 0x001ea2000c1e9100 */
[----:B-1----:R-:W-:-:S05]  /*2f20*/  @!P1 DFMA R20, R30, R28, R20 ;  /* 0x0000001c1e14922b */ /* 0x002fca0000000014 */
[----:B-----5:R-:W-:Y:S08]  /*2f30*/  @P2 I2F.F64.U16 R6, R34 ;  /* 0x0000002200062312 */ /* 0x020ff00000101800 */
[----:B---3--:R0:W1:Y:S02]  /*2f40*/  @!P1 I2F.F64.U16 R30, R0 ;  /* 0x00000000001e9312 */ /* 0x0080640000101800 */
[----:B0-----:R0:W3:Y:S01]  /*2f50*/  @!P3 LDG.E.U8.CONSTANT R0, desc[UR4][R26.64+0x1] ;  /* 0x000001041a00b981 */ /* 0x0010e2000c1e9100 */
[----:B-1----:R-:W-:Y:S01]  /*2f60*/  @!P1 DFMA R18, R30, R28, R18 ;  /* 0x0000001c1e12922b */ /* 0x002fe20000000012 */
[----:B------:R-:W1:Y:S04]  /*2f70*/  @P2 LDC R28, c[0x3][0x94] ;  /* 0x00c02500ff1c2b82 */ /* 0x000e680000000800 */
[----:B--2---:R2:W-:Y:S04]  /*2f80*/  @P2 I2F.F64.U16 R30, R32 ;  /* 0x00000020001e2312 */ /* 0x0045e80000101800 */
[----:B--2---:R-:W2:Y:S04]  /*2f90*/  @!P4 LDC R32, c[0x3][0xbc] ;  /* 0x00c02f00ff20cb82 */ /* 0x004ea80000000800 */
[----:B-1----:R-:W1:Y:S02]  /*2fa0*/  @P2 I2F.F64 R28, R28 ;  /* 0x0000001c001c2312 */ /* 0x002e640000201c00 */
[----:B-1----:R-:W-:-:S06]  /*2fb0*/  @P2 DFMA R22, R30, R28, R22 ;  /* 0x0000001c1e16222b */ /* 0x002fcc0000000016 */
[----:B------:R-:W1:Y:S01]  /*2fc0*/  @P2 I2F.F64.U16 R30, R33 ;  /* 0x00000021001e2312 */ /* 0x000e620000101800 */
[-C--:B------:R-:W-:Y:S02]  /*2fd0*/  @P2 DFMA R18, R6, R28.reuse, R18 ;  /* 0x0000001c0612222b */ /* 0x080fe40000000012 */
[----:B-1----:R-:W-:Y:S01]  /*2fe0*/  @P2 DFMA R20, R30, R28, R20 ;  /* 0x0000001c1e14222b */ /* 0x002fe20000000014 */
[----:B------:R-:W5:Y:S01]  /*2ff0*/  @!P4 LDG.E.U8.CONSTANT R29, desc[UR4][R24.64] ;  /* 0x00000004181dc981 */ /* 0x000f62000c1e9100 */
[----:B------:R-:W1:Y:S03]  /*3000*/  @!P3 LDC R31, c[0x3][0xa8] ;  /* 0x00c02a00ff1fbb82 */ /* 0x000e660000000800 */
[----:B------:R-:W5:Y:S04]  /*3010*/  @!P4 LDG.E.U8.CONSTANT R28, desc[UR4][R24.64+0x1] ;  /* 0x00000104181cc981 */ /* 0x000f68000c1e9100 */
[----:B------:R5:W5:Y:S01]  /*3020*/  @!P4 LDG.E.U8.CONSTANT R30, desc[UR4][R24.64+0x2] ;  /* 0x00000204181ec981 */ /* 0x000b62000c1e9100 */
[----:B----4-:R-:W-:Y:S08]  /*3030*/  @!P3 I2F.F64.U16 R6, R3 ;  /* 0x000000030006b312 */ /* 0x010ff00000101800 */
[----:B-1----:R-:W1:Y:S08]  /*3040*/  @!P3 I2F.F64 R4, R31 ;  /* 0x0000001f0004b312 */ /* 0x002e700000201c00 */
[----:B0-----:R-:W0:Y:S01]  /*3050*/  @!P3 I2F.F64.U16 R26, R16 ;  /* 0x00000010001ab312 */ /* 0x001e220000101800 */
[----:B-1----:R-:W-:-:S02]  /*3060*/  @!P3 DFMA R22, R6, R4, R22 ;  /* 0x000000040616b22b */ /* 0x002fc40000000016 */
[C---:B0-----:R-:W-:Y:S01]  /*3070*/  @!P3 DFMA R18, R4.reuse, R26, R18 ;  /* 0x0000001a0412b22b */ /* 0x041fe20000000012 */
[----:B------:R-:W-:Y:S04]  /*3080*/  BSSY.RECONVERGENT B0, `(.L_x_12) ;  /* 0x0000062000007945 */ /* 0x000fe80003800200 */
[----:B---3--:R-:W0:Y:S02]  /*3090*/  @!P3 I2F.F64.U16 R6, R0 ;  /* 0x000000000006b312 */ /* 0x008e240000101800 */
[----:B0-----:R-:W-:-:S06]  /*30a0*/  @!P3 DFMA R20, R4, R6, R20 ;  /* 0x000000060414b22b */ /* 0x001fcc0000000014 */
[----:B--2---:R-:W-:Y:S08]  /*30b0*/  @!P4 I2F.F64 R6, R32 ;  /* 0x000000200006c312 */ /* 0x004ff00000201c00 */
[----:B-----5:R-:W0:Y:S08]  /*30c0*/  @!P4 I2F.F64.U16 R4, R29 ;  /* 0x0000001d0004c312 */ /* 0x020e300000101800 */
[----:B------:R-:W1:Y:S08]  /*30d0*/  @!P4 I2F.F64.U16 R24, R28 ;  /* 0x0000001c0018c312 */ /* 0x000e700000101800 */
[----:B------:R-:W2:Y:S01]  /*30e0*/  @!P4 I2F.F64.U16 R30, R30 ;  /* 0x0000001e001ec312 */ /* 0x000ea20000101800 */
[----:B0-----:R-:W-:-:S02]  /*30f0*/  @!P4 DFMA R22, R4, R6, R22 ;  /* 0x000000060416c22b */ /* 0x001fc40000000016 */
[C---:B-1----:R-:W-:Y:S02]  /*3100*/  @!P4 DFMA R20, R6.reuse, R24, R20 ;  /* 0x000000180614c22b */ /* 0x042fe40000000014 */
[----:B--2---:R-:W-:Y:S01]  /*3110*/  @!P4 DFMA R18, R6, R30, R18 ;  /* 0x0000001e0612c22b */ /* 0x004fe20000000012 */
[----:B------:R-:W-:Y:S10]  /*3120*/  @P6 BRA `(.L_x_13) ;  /* 0x00000004005c6947 */ /* 0x000ff40003800000 */
[----:B------:R-:W0:Y:S01]  /*3130*/  @!P0 LDC R3, c[0x0][0x398] ;  /* 0x0000e600ff038b82 */ /* 0x000e220000000800 */
[----:B------:R-:W-:-:S07]  /*3140*/  @!P0 IADD3 R0, PT, PT, R8, R17, R9 ;  /* 0x0000001108008210 */ /* 0x000fce0007ffe009 */
[----:B------:R-:W1:Y:S08]  /*3150*/  @!P0 LDC.64 R4, c[0x0][0x380] ;  /* 0x0000e000ff048b82 */ /* 0x000e700000000a00 */
[----:B------:R-:W2:Y:S01]  /*3160*/  @!P1 LDC.64 R30, c[0x0][0x380] ;  /* 0x0000e000ff1e9b82 */ /* 0x000ea20000000a00 */
[----:B0-----:R-:W-:-:S07]  /*3170*/  @!P0 IMAD R0, R0, R3, RZ ;  /* 0x0000000300008224 */ /* 0x001fce00078e02ff */
[----:B------:R-:W0:Y:S01]  /*3180*/  @!P0 LDC R6, c[0x3][0x70] ;  /* 0x00c01c00ff068b82 */ /* 0x000e220000000800 */
[----:B-1----:R-:W-:-:S07]  /*3190*/  @!P0 IADD3 R4, P6, PT, R0, R4, RZ ;  /* 0x0000000400048210 */ /* 0x002fce0007fde0ff */
[----:B------:R-:W1:Y:S01]  /*31a0*/  @!P1 LDC R3, c[0x0][0x398] ;  /* 0x0000e600ff039b82 */ /* 0x000e620000000800 */
[----:B------:R-:W-:-:S05]  /*31b0*/  @!P0 LEA.HI.X.SX32 R5, R0, R5, 0x1, P6 ;  /* 0x0000000500058211 */ /* 0x000fca00030f0eff */
[----:B------:R-:W3:Y:S02]  /*31c0*/  @!P0 LDG.E.U8.CONSTANT R26, desc[UR4][R4.64+0x1] ;  /* 0x00000104041a8981 */ /* 0x000ee4000c1e9100 */
[----:B------:R-:W4:Y:S02]  /*31d0*/  @P2 LDC R28, c[0x0][0x398] ;  /* 0x0000e600ff1c2b82 */ /* 0x000f240000000800 */
[----:B------:R-:W5:Y:S04]  /*31e0*/  @!P0 LDG.E.U8.CONSTANT R24, desc[UR4][R4.64] ;  /* 0x0000000404188981 */ /* 0x000f68000c1e9100 */
[----:B------:R3:W4:Y:S01]  /*31f0*/  @!P0 LDG.E.U8.CONSTANT R29, desc[UR4][R4.64+0x2] ;  /* 0x00000204041d8981 */ /* 0x000722000c1e9100 */
[----:B------:R-:W-:Y:S01]  /*3200*/  @!P1 IADD3 R0, PT, PT, R2, R17, R9 ;  /* 0x0000001102009210 */ /* 0x000fe20007ffe009 */
[----:B------:R-:W4:Y:S04]  /*3210*/  @P2 LDC R32, c[0x3][0x98] ;  /* 0x00c02600ff202b82 */ /* 0x000f280000000800 */
[----:B------:R-:W-:-:S04]  /*3220*/  @!P1 VIADD R0, R0, 0xffffffff ;  /* 0xffffffff00009836 */ /* 0x000fc80000000000 */
[----:B-1----:R-:W-:Y:S01]  /*3230*/  @!P1 IMAD R0, R0, R3, RZ ;  /* 0x0000000300009224 */ /* 0x002fe200078e02ff */
[----:B------:R-:W1:Y:S04]  /*3240*/  @!P4 LDC R33, c[0x3][0xc0] ;  /* 0x00c03000ff21cb82 */ /* 0x000e680000000800 */
[----:B--2---:R-:W-:-:S04]  /*3250*/  @!P1 IADD3 R30, P6, PT, R0, R30, RZ ;  /* 0x0000001e001e9210 */ /* 0x004fc80007fde0ff */
[----:B------:R-:W-:-:S05]  /*3260*/  @!P1 LEA.HI.X.SX32 R31, R0, R31, 0x1, P6 ;  /* 0x0000001f001f9211 */ /* 0x000fca00030f0eff */
[----:B------:R-:W2:Y:S01]  /*3270*/  @!P1 LDG.E.U8.CONSTANT R16, desc[UR4][R30.64] ;  /* 0x000000041e109981 */ /* 0x000ea2000c1e9100 */
[----:B0-----:R-:W-:Y:S03]  /*3280*/  @!P0 I2F.F64 R6, R6 ;  /* 0x0000000600068312 */ /* 0x001fe60000201c00 */
[----:B------:R0:W2:Y:S04]  /*3290*/  @!P1 LDG.E.U8.CONSTANT R3, desc[UR4][R30.64+0x1] ;  /* 0x000001041e039981 */ /* 0x0000a8000c1e9100 */
[----:B------:R-:W0:Y:S01]  /*32a0*/  @!P1 LDG.E.U8.CONSTANT R0, desc[UR4][R30.64+0x2] ;  /* 0x000002041e009981 */ /* 0x000e22000c1e9100 */
[----:B---3--:R-:W3:Y:S08]  /*32b0*/  @!P0 I2F.F64.U16 R4, R26 ;  /* 0x0000001a00048312 */ /* 0x008ef00000101800 */
[----:B-----5:R-:W5:Y:S01]  /*32c0*/  @!P0 I2F.F64.U16 R24, R24 ;  /* 0x0000001800188312 */ /* 0x020f620000101800 */
[----:B---3--:R-:W-:Y:S01]  /*32d0*/  @!P0 DFMA R20, R6, R4, R20 ;  /* 0x000000040614822b */ /* 0x008fe20000000014 */
[----:B------:R-:W3:Y:S01]  /*32e0*/  @P2 LDC.64 R4, c[0x0][0x380] ;  /* 0x0000e000ff042b82 */ /* 0x000ee20000000a00 */
[----:B-----5:R-:W-:Y:S01]  /*32f0*/  @!P0 DFMA R22, R24, R6, R22 ;  /* 0x000000061816822b */ /* 0x020fe20000000016 */
[----:B------:R-:W-:-:S05]  /*3300*/  @P2 IADD3 R25, PT, PT, R2, R17, R9 ;  /* 0x0000001102192210 */ /* 0x000fca0007ffe009 */
[----:B----4-:R-:W-:-:S05]  /*3310*/  @P2 IMAD R25, R25, R28, RZ ;  /* 0x0000001c19192224 */ /* 0x010fca00078e02ff */
[----:B---3--:R-:W-:-:S04]  /*3320*/  @P2 IADD3 R4, P6, PT, R25, R4, RZ ;  /* 0x0000000419042210 */ /* 0x008fc80007fde0ff */
[----:B------:R-:W-:-:S05]  /*3330*/  @P2 LEA.HI.X.SX32 R5, R25, R5, 0x1, P6 ;  /* 0x0000000519052211 */ /* 0x000fca00030f0eff */
[----:B------:R-:W3:Y:S04]  /*3340*/  @P2 LDG.E.U8.CONSTANT R26, desc[UR4][R4.64] ;  /* 0x00000004041a2981 */ /* 0x000ee8000c1e9100 */
[----:B------:R-:W4:Y:S04]  /*3350*/  @P2 LDG.E.U8.CONSTANT R27, desc[UR4][R4.64+0x1] ;  /* 0x00000104041b2981 */ /* 0x000f28000c1e9100 */
[----:B------:R5:W4:Y:S01]  /*3360*/  @P2 LDG.E.U8.CONSTANT R28, desc[UR4][R4.64+0x2] ;  /* 0x00000204041c2981 */ /* 0x000b22000c1e9100 */
[----:B------:R-:W1:Y:S08]  /*3370*/  @!P0 I2F.F64.U16 R24, R29 ;  /* 0x0000001d00188312 */ /* 0x000e700000101800 */
[----:B0-----:R-:W-:Y:S01]  /*3380*/  @!P1 I2F.F64.U16 R30, R0 ;  /* 0x00000000001e9312 */ /* 0x001fe20000101800 */
[----:B-----5:R-:W0:Y:S01]  /*3390*/  @!P3 LDC.64 R4, c[0x0][0x380] ;  /* 0x0000e000ff04bb82 */ /* 0x020e220000000a00 */
[----:B-1----:R-:W-:-:S07]  /*33a0*/  @!P0 DFMA R18, R6, R24, R18 ;  /* 0x000000180612822b */ /* 0x002fce0000000012 */
[----:B------:R-:W1:Y:S01]  /*33b0*/  @!P1 LDC R6, c[0x3][0x84] ;  /* 0x00c02100ff069b82 */ /* 0x000e620000000800 */
[----:B--2---:R-:W-:Y:S07]  /*33c0*/  @!P1 I2F.F64.U16 R24, R16 ;  /* 0x0000001000189312 */ /* 0x004fee0000101800 */
[----:B------:R-:W2:Y:S01]  /*33d0*/  @!P4 LDC R29, c[0x0][0x398] ;  /* 0x0000e600ff1dcb82 */ /* 0x000ea20000000800 */
[----:B-1----:R-:W1:Y:S02]  /*33e0*/  @!P1 I2F.F64 R6, R6 ;  /* 0x0000000600069312 */ /* 0x002e640000201c00 */
[----:B-1----:R-:W-:-:S06]  /*33f0*/  @!P1 DFMA R22, R24, R6, R22 ;  /* 0x000000061816922b */ /* 0x002fcc0000000016 */
[----:B------:R-:W1:Y:S02]  /*3400*/  @!P1 I2F.F64.U16 R24, R3 ;  /* 0x0000000300189312 */ /* 0x000e640000101800 */
[C---:B-1----:R-:W-:Y:S01]  /*3410*/  @!P1 DFMA R20, R6.reuse, R24, R20 ;  /* 0x000000180614922b */ /* 0x042fe20000000014 */
[----:B------:R-:W1:Y:S01]  /*3420*/  @!P3 LDC R24, c[0x0][0x398] ;  /* 0x0000e600ff18bb82 */ /* 0x000e620000000800 */
[----:B------:R-:W-:Y:S01]  /*3430*/  @!P3 IADD3 R25, PT, PT, R2, R17, R9 ;  /* 0x000000110219b210 */ /* 0x000fe20007ffe009 */
[----:B------:R-:W-:-:S03]  /*3440*/  @!P1 DFMA R18, R6, R30, R18 ;  /* 0x0000001e0612922b */ /* 0x000fc60000000012 */
[----:B------:R5:W-:Y:S03]  /*3450*/  @P2 I2F.F64 R6, R32 ;  /* 0x0000002000062312 */ /* 0x000be60000201c00 */
[----:B-----5:R-:W5:Y:S01]  /*3460*/  @!P3 LDC R32, c[0x3][0xac] ;  /* 0x00c02b00ff20bb82 */ /* 0x020f620000000800 */
[----:B-1----:R-:W-:-:S05]  /*3470*/  @!P3 IMAD R16, R25, R24, R24 ;  /* 0x000000181910b224 */ /* 0x002fca00078e0218 */
[----:B0-----:R-:W-:-:S04]  /*3480*/  @!P3 IADD3 R4, P6, PT, R16, R4, RZ ;  /* 0x000000041004b210 */ /* 0x001fc80007fde0ff */
[----:B------:R-:W-:-:S05]  /*3490*/  @!P3 LEA.HI.X.SX32 R5, R16, R5, 0x1, P6 ;  /* 0x000000051005b211 */ /* 0x000fca00030f0eff */
[----:B------:R-:W5:Y:S04]  /*34a0*/  @!P3 LDG.E.U8.CONSTANT R0, desc[UR4][R4.64] ;  /* 0x000000040400b981 */ /* 0x000f68000c1e9100 */
[----:B------:R-:W5:Y:S04]  /*34b0*/  @!P3 LDG.E.U8.CONSTANT R3, desc[UR4][R4.64+0x1] ;  /* 0x000001040403b981 */ /* 0x000f68000c1e9100 */
[----:B------:R5:W5:Y:S01]  /*34c0*/  @!P3 LDG.E.U8.CONSTANT R16, desc[UR4][R4.64+0x2] ;  /* 0x000002040410b981 */ /* 0x000b62000c1e9100 */
[----:B---3--:R-:W0:Y:S08]  /*34d0*/  @P2 I2F.F64.U16 R24, R26 ;  /* 0x0000001a00182312 */ /* 0x008e300000101800 */
[----:B----4-:R-:W1:Y:S01]  /*34e0*/  @P2 I2F.F64.U16 R30, R27 ;  /* 0x0000001b001e2312 */ /* 0x010e620000101800 */
[----:B0-----:R-:W-:Y:S01]  /*34f0*/  @P2 DFMA R22, R24, R6, R22 ;  /* 0x000000061816222b */ /* 0x001fe20000000016 */
[----:B------:R-:W0:Y:S01]  /*3500*/  @!P4 LDC.64 R24, c[0x0][0x380] ;  /* 0x0000e000ff18cb82 */ /* 0x000e220000000a00 */
[----:B-1----:R-:W-:Y:S01]  /*3510*/  @P2 DFMA R20, R6, R30, R20 ;  /* 0x0000001e0614222b */ /* 0x002fe20000000014 */
[----:B------:R-:W-:-:S05]  /*3520*/  @!P4 IADD3 R30, PT, PT, R2, R17, R9 ;  /* 0x00000011021ec210 */ /* 0x000fca0007ffe009 */
[----:B------:R-:W-:-:S04]  /*3530*/  @!P4 VIADD R26, R30, 0x2 ;  /* 0x000000021e1ac836 */ /* 0x000fc80000000000 */
[----:B--2---:R-:W-:Y:S02]  /*3540*/  @!P4 IMAD R26, R26, R29, RZ ;  /* 0x0000001d1a1ac224 */ /* 0x004fe400078e02ff */
[----:B------:R-:W1:Y:S03]  /*3550*/  @P2 I2F.F64.U16 R28, R28 ;  /* 0x0000001c001c2312 */ /* 0x000e660000101800 */
[----:B0-----:R-:W-:-:S04]  /*3560*/  @!P4 IADD3 R24, P6, PT, R26, R24, RZ ;  /* 0x000000181a18c210 */ /* 0x001fc80007fde0ff */
[----:B------:R-:W-:-:S05]  /*3570*/  @!P4 LEA.HI.X.SX32 R25, R26, R25, 0x1, P6 ;  /* 0x000000191a19c211 */ /* 0x000fca00030f0eff */
[----:B------:R-:W2:Y:S01]  /*3580*/  @!P4 LDG.E.U8.CONSTANT R27, desc[UR4][R24.64] ;  /* 0x00000004181bc981 */ /* 0x000ea2000c1e9100 */
[----:B-1----:R-:W-:-:S03]  /*3590*/  @P2 DFMA R18, R6, R28, R18 ;  /* 0x0000001c0612222b */ /* 0x002fc60000000012 */
[----:B------:R-:W3:Y:S04]  /*35a0*/  @!P4 LDG.E.U8.CONSTANT R26, desc[UR4][R24.64+0x1] ;  /* 0x00000104181ac981 */ /* 0x000ee8000c1e9100 */
[----:B------:R3:W4:Y:S01]  /*35b0*/  @!P4 LDG.E.U8.CONSTANT R29, desc[UR4][R24.64+0x2] ;  /* 0x00000204181dc981 */ /* 0x000722000c1e9100 */
[----:B-----5:R-:W-:Y:S08]  /*35c0*/  @!P3 I2F.F64 R4, R32 ;  /* 0x000000200004b312 */ /* 0x020ff00000201c00 */
[----:B------:R-:W0:Y:S08]  /*35d0*/  @!P3 I2F.F64.U16 R6, R0 ;  /* 0x000000000006b312 */ /* 0x000e300000101800 */
[----:B------:R-:W1:Y:S01]  /*35e0*/  @!P3 I2F.F64.U16 R30, R16 ;  /* 0x00000010001eb312 */ /* 0x000e620000101800 */
[----:B0-----:R-:W-:-:S07]  /*35f0*/  @!P3 DFMA R22, R6, R4, R22 ;  /* 0x000000040616b22b */ /* 0x001fce0000000016 */
[----:B------:R-:W0:Y:S01]  /*3600*/  @!P3 I2F.F64.U16 R6, R3 ;  /* 0x000000030006b312 */ /* 0x000e220000101800 */
[C---:B-1----:R-:W-:Y:S02]  /*3610*/  @!P3 DFMA R18, R4.reuse, R30, R18 ;  /* 0x0000001e0412b22b */ /* 0x042fe40000000012 */
[----:B0-----:R-:W-:-:S05]  /*3620*/  @!P3 DFMA R20, R4, R6, R20 ;  /* 0x000000060414b22b */ /* 0x001fca0000000014 */
[----:B------:R-:W-:Y:S08]  /*3630*/  @!P4 I2F.F64 R6, R33 ;  /* 0x000000210006c312 */ /* 0x000ff00000201c00 */
[----:B--2---:R-:W0:Y:S08]  /*3640*/  @!P4 I2F.F64.U16 R4, R27 ;  /* 0x0000001b0004c312 */ /* 0x004e300000101800 */
[----:B---3--:R-:W1:Y:S08]  /*3650*/  @!P4 I2F.F64.U16 R24, R26 ;  /* 0x0000001a0018c312 */ /* 0x008e700000101800 */
[----:B----4-:R-:W2:Y:S01]  /*3660*/  @!P4 I2F.F64.U16 R28, R29 ;  /* 0x0000001d001cc312 */ /* 0x010ea20000101800 */
[----:B0-----:R-:W-:-:S02]  /*3670*/  @!P4 DFMA R22, R4, R6, R22 ;  /* 0x000000060416c22b */ /* 0x001fc40000000016 */
[C---:B-1----:R-:W-:Y:S02]  /*3680*/  @!P4 DFMA R20, R6.reuse, R24, R20 ;  /* 0x000000180614c22b */ /* 0x042fe40000000014 */
[----:B--2---:R-:W-:-:S11]  /*3690*/  @!P4 DFMA R18, R6, R28, R18 ;  /* 0x0000001c0612c22b */ /* 0x004fd60000000012 */
.L_x_13:
[----:B------:R-:W-:Y:S05]  /*36a0*/  BSYNC.RECONVERGENT B0 ;  /* 0x0000000000007941 */ /* 0x000fea0003800200 */
.L_x_12:
[----:B------:R-:W-:Y:S04]  /*36b0*/  BSSY.RECONVERGENT B0, `(.L_x_14) ;  /* 0x0000058000007945 */ /* 0x000fe80003800200 */
[----:B------:R-:W-:Y:S05]  /*36c0*/  @P5 BRA `(.L_x_15) ;  /* 0x0000000400585947 */ /* 0x000fea0003800000 */
[----:B------:R-:W0:Y:S01]  /*36d0*/  @!P0 LDC R3, c[0x0][0x398] ;  /* 0x0000e600ff038b82 */ /* 0x000e220000000800 */
[----:B------:R-:W-:-:S04]  /*36e0*/  IMAD R25, R17, 0x2, R9 ;  /* 0x0000000211197824 */ /* 0x000fc800078e0209 */
[----:B------:R-:W-:-:S03]  /*36f0*/  @!P0 IMAD.IADD R8, R8, 0x1, R25 ;  /* 0x0000000108088824 */ /* 0x000fc600078e0219 */
[----:B------:R-:W1:Y:S08]  /*3700*/  @!P0 LDC.64 R4, c[0x0][0x380] ;  /* 0x0000e000ff048b82 */ /* 0x000e700000000a00 */
[----:B------:R-:W2:Y:S01]  /*3710*/  @!P1 LDC.64 R26, c[0x0][0x380] ;  /* 0x0000e000ff1a9b82 */ /* 0x000ea20000000a00 */
[----:B0-----:R-:W-:-:S07]  /*3720*/  @!P0 IMAD R3, R8, R3, RZ ;  /* 0x0000000308038224 */ /* 0x001fce00078e02ff */
[----:B------:R-:W0:Y:S01]  /*3730*/  @P2 LDC R33, c[0x0][0x398] ;  /* 0x0000e600ff212b82 */ /* 0x000e220000000800 */
[----:B-1----:R-:W-:-:S07]  /*3740*/  @!P0 IADD3 R30, P5, PT, R3, R4, RZ ;  /* 0x00000004031e8210 */ /* 0x002fce0007fbe0ff */
[----:B------:R-:W1:Y:S01]  /*3750*/  @!P1 LDC R32, c[0x3][0x88] ;  /* 0x00c02200ff209b82 */ /* 0x000e620000000800 */
[----:B------:R-:W-:-:S05]  /*3760*/  @!P0 LEA.HI.X.SX32 R31, R3, R5, 0x1, P5 ;  /* 0x00000005031f8211 */ /* 0x000fca00028f0eff */
[----:B------:R-:W3:Y:S02]  /*3770*/  @!P0 LDG.E.U8.CONSTANT R8, desc[UR4][R30.64] ;  /* 0x000000041e088981 */ /* 0x000ee4000c1e9100 */
[----:B------:R-:W4:Y:S02]  /*3780*/  @!P1 LDC R5, c[0x0][0x398] ;  /* 0x0000e600ff059b82 */ /* 0x000f240000000800 */
[----:B------:R-:W5:Y:S01]  /*3790*/  @!P0 LDG.E.U8.CONSTANT R0, desc[UR4][R30.64+0x1] ;  /* 0x000001041e008981 */ /* 0x000f62000c1e9100 */
[----:B------:R-:W-:-:S03]  /*37a0*/  @!P1 IADD3 R4, PT, PT, R2, -0x1, R25 ;  /* 0xffffffff02049810 */ /* 0x000fc60007ffe019 */
[----:B------:R2:W5:Y:S02]  /*37b0*/  @!P0 LDG.E.U8.CONSTANT R3, desc[UR4][R30.64+0x2] ;  /* 0x000002041e038981 */ /* 0x000564000c1e9100 */
[----:B------:R-:W1:Y:S08]  /*37c0*/  @!P3 LDC R34, c[0x3][0xb0] ;  /* 0x00c02c00ff22bb82 */ /* 0x000e700000000800 */
[----:B------:R-:W1:Y:S01]  /*37d0*/  @!P4 LDC R35, c[0x3][0xc4] ;  /* 0x00c03100ff23cb82 */ /* 0x000e620000000800 */
[----:B----4-:R-:W-:-:S07]  /*37e0*/  @!P1 IMAD R5, R4, R5, RZ ;  /* 0x0000000504059224 */ /* 0x010fce00078e02ff */
[----:B--2---:R-:W2:Y:S01]  /*37f0*/  @P2 LDC.64 R30, c[0x0][0x380] ;  /* 0x0000e000ff1e2b82 */ /* 0x004ea20000000a00 */
[----:B------:R-:W-:-:S04]  /*3800*/  @!P1 IADD3 R26, P5, PT, R5, R26, RZ ;  /* 0x0000001a051a9210 */ /* 0x000fc80007fbe0ff */
[----:B------:R-:W-:-:S03]  /*3810*/  @!P1 LEA.HI.X.SX32 R27, R5, R27, 0x1, P5 ;  /* 0x0000001b051b9211 */ /* 0x000fc600028f0eff */
[----:B------:R-:W4:Y:S02]  /*3820*/  @!P0 LDC R4, c[0x3][0x74] ;  /* 0x00c01d00ff048b82 */ /* 0x000f240000000800 */
[----:B------:R-:W5:Y:S04]  /*3830*/  @!P1 LDG.E.U8.CONSTANT R29, desc[UR4][R26.64+0x1] ;  /* 0x000001041a1d9981 */ /* 0x000f68000c1e9100 */
[----:B------:R-:W5:Y:S04]  /*3840*/  @!P1 LDG.E.U8.CONSTANT R28, desc[UR4][R26.64+0x2] ;  /* 0x000002041a1c9981 */ /* 0x000f68000c1e9100 */
[----:B------:R0:W5:Y:S02]  /*3850*/  @!P1 LDG.E.U8.CONSTANT R17, desc[UR4][R26.64] ;  /* 0x000000041a119981 */ /* 0x000164000c1e9100 */
[----:B0-----:R-:W0:Y:S01]  /*3860*/  @!P3 LDC.64 R26, c[0x0][0x380] ;  /* 0x0000e000ff1abb82 */ /* 0x001e220000000a00 */
[----:B----4-:R-:W-:Y:S08]  /*3870*/  @!P0 I2F.F64 R4, R4 ;  /* 0x0000000400048312 */ /* 0x010ff00000201c00 */
[----:B---3--:R3:W4:Y:S02]  /*3880*/  @!P0 I2F.F64.U16 R6, R8 ;  /* 0x0000000800068312 */ /* 0x0087240000101800 */
[----:B---3--:R-:W3:Y:S01]  /*3890*/  @!P3 LDC R8, c[0x0][0x398] ;  /* 0x0000e600ff08bb82 */ /* 0x008ee20000000800 */
[----:B----4-:R-:W-:Y:S01]  /*38a0*/  @!P0 DFMA R22, R6, R4, R22 ;  /* 0x000000040616822b */ /* 0x010fe20000000016 */
[----:B------:R-:W-:-:S04]  /*38b0*/  @P2 IMAD.IADD R6, R2, 0x1, R25 ;  /* 0x0000000102062824 */ /* 0x000fc800078e0219 */
[----:B------:R-:W-:-:S05]  /*38c0*/  @P2 IMAD R6, R6, R33, RZ ;  /* 0x0000002106062224 */ /* 0x000fca00078e02ff */
[----:B--2---:R-:W-:-:S04]  /*38d0*/  @P2 IADD3 R30, P5, PT, R6, R30, RZ ;  /* 0x0000001e061e2210 */ /* 0x004fc80007fbe0ff */
[----:B------:R-:W-:-:S05]  /*38e0*/  @P2 LEA.HI.X.SX32 R31, R6, R31, 0x1, P5 ;  /* 0x0000001f061f2211 */ /* 0x000fca00028f0eff */
[----:B------:R-:W2:Y:S01]  /*38f0*/  @P2 LDG.E.U8.CONSTANT R24, desc[UR4][R30.64] ;  /* 0x000000041e182981 */ /* 0x000ea2000c1e9100 */
[----:B-----5:R4:W5:Y:S03]  /*3900*/  @!P0 I2F.F64.U16 R6, R0 ;  /* 0x0000000000068312 */ /* 0x0209660000101800 */
[----:B----4-:R-:W4:Y:S01]  /*3910*/  @P2 LDG.E.U8.CONSTANT R0, desc[UR4][R30.64+0x1] ;  /* 0x000001041e002981 */ /* 0x010f22000c1e9100 */
[----:B-----5:R-:W-:-:S04]  /*3920*/  @!P0 DFMA R20, R6, R4, R20 ;  /* 0x000000040614822b */ /* 0x020fc80000000014 */
[----:B------:R5:W1:Y:S08]  /*3930*/  @!P0 I2F.F64.U16 R6, R3 ;  /* 0x0000000300068312 */ /* 0x000a700000101800 */
[----:B------:R-:W-:Y:S01]  /*3940*/  @!P1 I2F.F64.U16 R16, R17 ;  /* 0x0000001100109312 */ /* 0x000fe20000101800 */
[----:B-----5:R-:W5:Y:S01]  /*3950*/  @P2 LDG.E.U8.CONSTANT R3, desc[UR4][R30.64+0x2] ;  /* 0x000002041e032981 */ /* 0x020f62000c1e9100 */
[----:B-1----:R-:W-:-:S06]  /*3960*/  @!P0 DFMA R18, R6, R4, R18 ;  /* 0x000000040612822b */ /* 0x002fcc0000000012 */
[----:B------:R-:W-:Y:S08]  /*3970*/  @!P1 I2F.F64 R6, R32 ;  /* 0x0000002000069312 */ /* 0x000ff00000201c00 */
[----:B------:R-:W1:Y:S02]  /*3980*/  @!P1 I2F.F64.U16 R4, R29 ;  /* 0x0000001d00049312 */ /* 0x000e640000101800 */
[----:B-1----:R-:W-:-:S06]  /*3990*/  @!P1 DFMA R20, R4, R6, R20 ;  /* 0x000000060414922b */ /* 0x002fcc0000000014 */
[----:B------:R-:W1:Y:S01]  /*39a0*/  @!P1 I2F.F64.U16 R4, R28 ;  /* 0x0000001c00049312 */ /* 0x000e620000101800 */
[-C--:B------:R-:W-:Y:S01]  /*39b0*/  @!P1 DFMA R22, R16, R6.reuse, R22 ;  /* 0x000000061016922b */ /* 0x080fe20000000016 */
[----:B------:R-:W0:Y:S01]  /*39c0*/  @P2 LDC R16, c[0x3][0x9c] ;  /* 0x00c02700ff102b82 */ /* 0x000e220000000800 */
[----:B-1----:R-:W-:Y:S01]  /*39d0*/  @!P1 DFMA R18, R4, R6, R18 ;  /* 0x000000060412922b */ /* 0x002fe20000000012 */
[----:B------:R-:W-:-:S06]  /*39e0*/  @!P3 IMAD.IADD R5, R2, 0x1, R25 ;  /* 0x000000010205b824 */ /* 0x000fcc00078e0219 */
[----:B------:R-:W1:Y:S01]  /*39f0*/  @!P4 LDC.64 R6, c[0x0][0x380] ;  /* 0x0000e000ff06cb82 */ /* 0x000e620000000a00 */
[----:B---3--:R-:W-:-:S07]  /*3a00*/  @!P3 IMAD R5, R5, R8, R8 ;  /* 0x000000080505b224 */ /* 0x008fce00078e0208 */
[----:B------:R-:W3:Y:S01]  /*3a10*/  @!P4 LDC R8, c[0x0][0x398] ;  /* 0x0000e600ff08cb82 */ /* 0x000ee20000000800 */
[----:B0-----:R-:W-:-:S04]  /*3a20*/  @!P3 IADD3 R26, P0, PT, R5, R26, RZ ;  /* 0x0000001a051ab210 */ /* 0x001fc80007f1e0ff */
[----:B------:R-:W-:Y:S02]  /*3a30*/  @!P3 LEA.HI.X.SX32 R27, R5, R27, 0x1, P0 ;  /* 0x0000001b051bb211 */ /* 0x000fe400000f0eff */
[----:B------:R-:W-:-:S03]  /*3a40*/  @!P4 IADD3 R25, PT, PT, R2, 0x2, R25 ;  /* 0x000000020219c810 */ /* 0x000fc60007ffe019 */
[----:B------:R-:W5:Y:S01]  /*3a50*/  @!P3 LDG.E.U8.CONSTANT R4, desc[UR4][R26.64] ;  /* 0x000000041a04b981 */ /* 0x000f62000c1e9100 */
[----:B------:R-:W-:Y:S03]  /*3a60*/  @P2 I2F.F64 R16, R16 ;  /* 0x0000001000102312 */ /* 0x000fe60000201c00 */
[----:B------:R-:W5:Y:S04]  /*3a70*/  @!P3 LDG.E.U8.CONSTANT R5, desc[UR4][R26.64+0x1] ;  /* 0x000001041a05b981 */ /* 0x000f68000c1e9100 */
[----:B------:R4:W5:Y:S01]  /*3a80*/  @!P3 LDG.E.U8.CONSTANT R28, desc[UR4][R26.64+0x2] ;  /* 0x000002041a1cb981 */ /* 0x000962000c1e9100 */
[----:B---3--:R-:W-:-:S05]  /*3a90*/  @!P4 IMAD R8, R25, R8, RZ ;  /* 0x000000081908c224 */ /* 0x008fca00078e02ff */
[----:B-1----:R-:W-:-:S04]  /*3aa0*/  @!P4 IADD3 R6, P0, PT, R8, R6, RZ ;  /* 0x000000060806c210 */ /* 0x002fc80007f1e0ff */
[----:B------:R-:W-:-:S05]  /*3ab0*/  @!P4 LEA.HI.X.SX32 R7, R8, R7, 0x1, P0 ;  /* 0x000000070807c211 */ /* 0x000fca00000f0eff */
[----:B------:R-:W3:Y:S04]  /*3ac0*/  @!P4 LDG.E.U8.CONSTANT R8, desc[UR4][R6.64+0x1] ;  /* 0x000001040608c981 */ /* 0x000ee8000c1e9100 */
[----:B------:R-:W3:Y:S01]  /*3ad0*/  @!P4 LDG.E.U8.CONSTANT R29, desc[UR4][R6.64+0x2] ;  /* 0x00000204061dc981 */ /* 0x000ee2000c1e9100 */
[----:B--2---:R-:W0:Y:S02]  /*3ae0*/  @P2 I2F.F64.U16 R24, R24 ;  /* 0x0000001800182312 */ /* 0x004e240000101800 */
[-C--:B0-----:R-:W-:Y:S01]  /*3af0*/  @P2 DFMA R22, R24, R16.reuse, R22 ;  /* 0x000000101816222b */ /* 0x081fe20000000016 */
[----:B------:R0:W2:Y:S05]  /*3b00*/  @!P4 LDG.E.U8.CONSTANT R25, desc[UR4][R6.64] ;  /* 0x000000040619c981 */ /* 0x0000aa000c1e9100 */
[----:B----4-:R-:W1:Y:S02]  /*3b10*/  @P2 I2F.F64.U16 R26, R0 ;  /* 0x00000000001a2312 */ /* 0x010e640000101800 */
[----:B-1----:R-:W-:-:S06]  /*3b20*/  @P2 DFMA R20, R26, R16, R20 ;  /* 0x000000101a14222b */ /* 0x002fcc0000000014 */
[----:B-----5:R-:W1:Y:S02]  /*3b30*/  @P2 I2F.F64.U16 R26, R3 ;  /* 0x00000003001a2312 */ /* 0x020e640000101800 */
[----:B-1----:R-:W-:-:S06]  /*3b40*/  @P2 DFMA R18, R26, R16, R18 ;  /* 0x000000101a12222b */ /* 0x002fcc0000000012 */
[----:B------:R-:W-:Y:S08]  /*3b50*/  @!P3 I2F.F64 R16, R34 ;  /* 0x000000220010b312 */ /* 0x000ff00000201c00 */
[----:B0-----:R-:W-:Y:S08]  /*3b60*/  @!P4 I2F.F64 R6, R35 ;  /* 0x000000230006c312 */ /* 0x001ff00000201c00 */
[----:B------:R-:W0:Y:S08]  /*3b70*/  @!P3 I2F.F64.U16 R26, R4 ;  /* 0x00000004001ab312 */ /* 0x000e300000101800 */
[----:B------:R-:W1:Y:S01]  /*3b80*/  @!P3 I2F.F64.U16 R30, R5 ;  /* 0x00000005001eb312 */ /* 0x000e620000101800 */
[----:B0-----:R-:W-:-:S07]  /*3b90*/  @!P3 DFMA R22, R26, R16, R22 ;  /* 0x000000101a16b22b */ /* 0x001fce0000000016 */
[----:B------:R-:W0:Y:S01]  /*3ba0*/  @!P3 I2F.F64.U16 R26, R28 ;  /* 0x0000001c001ab312 */ /* 0x000e220000101800 */
[----:B-1----:R-:W-:-:S07]  /*3bb0*/  @!P3 DFMA R20, R30, R16, R20 ;  /* 0x000000101e14b22b */ /* 0x002fce0000000014 */
[----:B---3--:R-:W1:Y:S08]  /*3bc0*/  @!P4 I2F.F64.U16 R30, R8 ;  /* 0x00000008001ec312 */ /* 0x008e700000101800 */
[----:B------:R-:W3:Y:S01]  /*3bd0*/  @!P4 I2F.F64.U16 R32, R29 ;  /* 0x0000001d0020c312 */ /* 0x000ee20000101800 */
[----:B0-----:R-:W-:Y:S02]  /*3be0*/  @!P3 DFMA R18, R26, R16, R18 ;  /* 0x000000101a12b22b */ /* 0x001fe40000000012 */
[----:B-1----:R-:W-:-:S06]  /*3bf0*/  @!P4 DFMA R20, R6, R30, R20 ;  /* 0x0000001e0614c22b */ /* 0x002fcc0000000014 */
[----:B---3--:R-:W-:Y:S01]  /*3c00*/  @!P4 DFMA R18, R6, R32, R18 ;  /* 0x000000200612c22b */ /* 0x008fe20000000012 */
[----:B--2---:R-:W0:Y:S02]  /*3c10*/  @!P4 I2F.F64.U16 R24, R25 ;  /* 0x000000190018c312 */ /* 0x004e240000101800 */
[----:B0-----:R-:W-:-:S11]  /*3c20*/  @!P4 DFMA R22, R24, R6, R22 ;  /* 0x000000061816c22b */ /* 0x001fd60000000016 */
.L_x_15:
[----:B------:R-:W-:Y:S05]  /*3c30*/  BSYNC.RECONVERGENT B0 ;  /* 0x0000000000007941 */ /* 0x000fea0003800200 */
.L_x_14:
[----:B------:R-:W-:Y:S01]  /*3c40*/  DMUL R22, R22, R22 ;  /* 0x0000001616167228 */ /* 0x000fe20000000000 */
[----:B------:R-:W-:Y:S01]  /*3c50*/  BSSY.RECONVERGENT B0, `(.L_x_16) ;  /* 0x000001f000007945 */ /* 0x000fe20003800200 */
[----:B------:R-:W-:Y:S02]  /*3c60*/  DMUL R20, R20, R20 ;  /* 0x0000001414147228 */ /* 0x000fe40000000000 */
[----:B------:R-:W-:-:S04]  /*3c70*/  DMUL R24, R18, R18 ;  /* 0x0000001212187228 */ /* 0x000fc80000000000 */
[----:B------:R-:W-:Y:S01]  /*3c80*/  DFMA R10, R10, R10, R22 ;  /* 0x0000000a0a0a722b */ /* 0x000fe20000000016 */
[----:B------:R-:W-:Y:S01]  /*3c90*/  IMAD.MOV.U32 R22, RZ, RZ, 0x0 ;  /* 0x00000000ff167424 */ /* 0x000fe200078e00ff */
[----:B------:R-:W-:Y:S01]  /*3ca0*/  DFMA R12, R12, R12, R20 ;  /* 0x0000000c0c0c722b */ /* 0x000fe20000000014 */
[----:B------:R-:W-:Y:S01]  /*3cb0*/  IMAD.MOV.U32 R23, RZ, RZ, 0x3fd80000 ;  /* 0x3fd80000ff177424 */ /* 0x000fe200078e00ff */
[----:B------:R-:W-:Y:S02]  /*3cc0*/  DFMA R14, R14, R14, R24 ;  /* 0x0000000e0e0e722b */ /* 0x000fe40000000018 */
[----:B------:R-:W0:Y:S04]  /*3cd0*/  MUFU.RSQ64H R5, R11 ;  /* 0x0000000b00057308 */ /* 0x000e280000001c00 */
[----:B------:R-:W-:-:S05]  /*3ce0*/  VIADD R4, R11, 0xfcb00000 ;  /* 0xfcb000000b047836 */ /* 0x000fca0000000000 */
[----:B------:R-:W-:Y:S01]  /*3cf0*/  ISETP.GE.U32.AND P0, PT, R4, 0x7ca00000, PT ;  /* 0x7ca000000400780c */ /* 0x000fe20003f06070 */
[----:B0-----:R-:W-:-:S08]  /*3d00*/  DMUL R6, R4, R4 ;  /* 0x0000000404067228 */ /* 0x001fd00000000000 */
[----:B------:R-:W-:-:S08]  /*3d10*/  DFMA R6, R10, -R6, 1 ;  /* 0x3ff000000a06742b */ /* 0x000fd00000000806 */
[----:B------:R-:W-:Y:S02]  /*3d20*/  DFMA R22, R6, R22, 0.5 ;  /* 0x3fe000000616742b */ /* 0x000fe40000000016 */
[----:B------:R-:W-:-:S08]  /*3d30*/  DMUL R6, R4, R6 ;  /* 0x0000000604067228 */ /* 0x000fd00000000000 */
[----:B------:R-:W-:-:S08]  /*3d40*/  DFMA R22, R22, R6, R4 ;  /* 0x000000061616722b */ /* 0x000fd00000000004 */
[----:B------:R-:W-:Y:S02]  /*3d50*/  DMUL R6, R10, R22 ;  /* 0x000000160a067228 */ /* 0x000fe40000000000 */
[----:B------:R-:W-:Y:S02]  /*3d60*/  VIADD R17, R23, 0xfff00000 ;  /* 0xfff0000017117836 */ /* 0x000fe40000000000 */
[----:B------:R-:W-:-:S04]  /*3d70*/  IMAD.MOV.U32 R16, RZ, RZ, R22 ;  /* 0x000000ffff107224 */ /* 0x000fc800078e0016 */
[----:B------:R-:W-:-:S08]  /*3d80*/  DFMA R18, R6, -R6, R10 ;  /* 0x800000060612722b */ /* 0x000fd0000000000a */
[----:B------:R-:W-:Y:S01]  /*3d90*/  DFMA R20, R18, R16, R6 ;  /* 0x000000101214722b */ /* 0x000fe20000000006 */
[----:B------:R-:W-:Y:S10]  /*3da0*/  @!P0 BRA `(.L_x_17) ;  /* 0x0000000000248947 */ /* 0x000ff40003800000 */
[----:B------:R-:W-:Y:S01]  /*3db0*/  IMAD.MOV.U32 R8, RZ, RZ, R4 ;  /* 0x000000ffff087224 */ /* 0x000fe200078e0004 */
[----:B------:R-:W-:Y:S01]  /*3dc0*/  MOV R4, 0x3e20 ;  /* 0x00003e2000047802 */ /* 0x000fe20000000f00 */
[----:B------:R-:W-:Y:S02]  /*3dd0*/  IMAD.MOV.U32 R0, RZ, RZ, R22 ;  /* 0x000000ffff007224 */ /* 0x000fe400078e0016 */
[----:B------:R-:W-:Y:S02]  /*3de0*/  IMAD.MOV.U32 R3, RZ, RZ, R11 ;  /* 0x000000ffff037224 */ /* 0x000fe400078e000b */
[----:B------:R-:W-:Y:S02]  /*3df0*/  IMAD.MOV.U32 R21, RZ, RZ, R7 ;  /* 0x000000ffff157224 */ /* 0x000fe400078e0007 */
[----:B------:R-:W-:-:S07]  /*3e00*/  IMAD.MOV.U32 R23, RZ, RZ, R17 ;  /* 0x000000ffff177224 */ /* 0x000fce00078e0011 */
[----:B------:R-:W-:Y:S05]  /*3e10*/  CALL.REL.NOINC `($__internal_0_$__cuda_sm20_dsqrt_rn_f64_mediumpath_v1) ;  /* 0x00000004003c7944 */ /* 0x000fea0003c00000 */
[----:B------:R-:W-:Y:S02]  /*3e20*/  IMAD.MOV.U32 R20, RZ, RZ, R10 ;  /* 0x000000ffff147224 */ /* 0x000fe400078e000a */
[----:B------:R-:W-:-:S07]  /*3e30*/  IMAD.MOV.U32 R21, RZ, RZ, R11 ;  /* 0x000000ffff157224 */ /* 0x000fce00078e000b */
.L_x_17:
[----:B------:R-:W-:Y:S05]  /*3e40*/  BSYNC.RECONVERGENT B0 ;  /* 0x0000000000007941 */ /* 0x000fea0003800200 */
.L_x_16:
[----:B------:R-:W0:Y:S01]  /*3e50*/  MUFU.RSQ64H R5, R13 ;  /* 0x0000000d00057308 */ /* 0x000e220000001c00 */
[----:B------:R-:W-:Y:S01]  /*3e60*/  VIADD R4, R13, 0xfcb00000 ;  /* 0xfcb000000d047836 */ /* 0x000fe20000000000 */
[----:B------:R-:W-:Y:S01]  /*3e70*/  BSSY.RECONVERGENT B0, `(.L_x_18) ;  /* 0x000001a000007945 */ /* 0x000fe20003800200 */
[----:B------:R-:W-:Y:S01]  /*3e80*/  IMAD.MOV.U32 R10, RZ, RZ, 0x0 ;  /* 0x00000000ff0a7424 */ /* 0x000fe200078e00ff */
[----:B------:R-:W-:Y:S01]  /*3e90*/  DMUL R16, R20, 0.125 ;  /* 0x3fc0000014107828 */ /* 0x000fe20000000000 */
[----:B------:R-:W-:Y:S01]  /*3ea0*/  IMAD.MOV.U32 R11, RZ, RZ, 0x3fd80000 ;  /* 0x3fd80000ff0b7424 */ /* 0x000fe200078e00ff */
        /* <DEDUP_REMOVED lines=17> */
[----:B------:R-:W-:Y:S02]  /*3fc0*/  IMAD.MOV.U32 R21, RZ, RZ, R7 ;  /* 0x000000ffff157224 */ /* 0x000fe400078e0007 */
[----:B------:R-:W-:-:S07]  /*3fd0*/  IMAD.MOV.U32 R23, RZ, RZ, R11 ;  /* 0x000000ffff177224 */ /* 0x000fce00078e000b */
[----:B------:R-:W-:Y:S05]  /*3fe0*/  CALL.REL.NOINC `($__internal_0_$__cuda_sm20_dsqrt_rn_f64_mediumpath_v1) ;  /* 0x0000000000c87944 */ /* 0x000fea0003c00000 */
[----:B------:R-:W-:Y:S02]  /*3ff0*/  IMAD.MOV.U32 R22, RZ, RZ, R10 ;  /* 0x000000ffff167224 */ /* 0x000fe400078e000a */
[----:B------:R-:W-:-:S07]  /*4000*/  IMAD.MOV.U32 R23, RZ, RZ, R11 ;  /* 0x000000ffff177224 */ /* 0x000fce00078e000b */
.L_x_19:
[----:B------:R-:W-:Y:S05]  /*4010*/  BSYNC.RECONVERGENT B0 ;  /* 0x0000000000007941 */ /* 0x000fea0003800200 */
.L_x_18:
        /* <DEDUP_REMOVED lines=26> */
.L_x_21:
[----:B------:R-:W-:Y:S05]  /*41c0*/  BSYNC.RECONVERGENT B0 ;  /* 0x0000000000007941 */ /* 0x000fea0003800200 */
.L_x_20:
[----:B------:R-:W0:Y:S01]  /*41d0*/  LDCU UR8, c[0x0][0x398] ;  /* 0x00007300ff0877ac */ /* 0x000e220008000800 */
[----:B------:R-:W-:Y:S01]  /*41e0*/  DMUL R10, R10, 0.125 ;  /* 0x3fc000000a0a7828 */ /* 0x000fe20000000000 */
[----:B------:R-:W1:Y:S01]  /*41f0*/  F2I.U32.F64.TRUNC R0, R16 ;  /* 0x0000001000007311 */ /* 0x000e62000030d000 */
[----:B------:R-:W-:Y:S01]  /*4200*/  IMAD.IADD R2, R2, 0x1, R9 ;  /* 0x0000000102027824 */ /* 0x000fe200078e0209 */
[----:B------:R-:W2:Y:S01]  /*4210*/  LDCU.64 UR6, c[0x0][0x388] ;  /* 0x00007100ff0677ac */ /* 0x000ea20008000a00 */
[----:B------:R-:W-:Y:S02]  /*4220*/  DSETP.GT.AND P0, PT, R16, 255, PT ;  /* 0x406fe0001000742a */ /* 0x000fe40003f04000 */
[----:B------:R-:W-:Y:S02]  /*4230*/  DSETP.GT.AND P1, PT, R12, 255, PT ;  /* 0x406fe0000c00742a */ /* 0x000fe40003f24000 */
[----:B------:R-:W-:Y:S01]  /*4240*/  DSETP.GT.AND P2, PT, R10, 255, PT ;  /* 0x406fe0000a00742a */ /* 0x000fe20003f44000 */
[----:B------:R-:W3:Y:S01]  /*4250*/  F2I.U32.F64.TRUNC R4, R12 ;  /* 0x0000000c00047311 */ /* 0x000ee2000030d000 */
[----:B-1----:R-:W-:-:S07]  /*4260*/  SEL R5, R0, 0xffff, !P0 ;  /* 0x0000ffff00057807 */ /* 0x002fce0004000000 */
[----:B------:R-:W1:Y:S01]  /*4270*/  F2I.U32.F64.TRUNC R6, R10 ;  /* 0x0000000a00067311 */ /* 0x000e62000030d000 */
[----:B0-----:R-:W-:-:S05]  /*4280*/  IMAD R3, R2, UR8, RZ ;  /* 0x0000000802037c24 */ /* 0x001fca000f8e02ff */
[C---:B--2---:R-:W-:Y:S02]  /*4290*/  IADD3 R2, P3, PT, R3.reuse, UR6, RZ ;  /* 0x0000000603027c10 */ /* 0x044fe4000ff7e0ff */
[----:B---3--:R-:W-:Y:S02]  /*42a0*/  SEL R7, R4, 0xffff, !P1 ;  /* 0x0000ffff04077807 */ /* 0x008fe40004800000 */
[----:B------:R-:W-:Y:S02]  /*42b0*/  LEA.HI.X.SX32 R3, R3, UR7, 0x1, P3 ;  /* 0x0000000703037c11 */ /* 0x000fe400098f0eff */
[----:B-1----:R-:W-:-:S03]  /*42c0*/  SEL R9, R6, 0xffff, !P2 ;  /* 0x0000ffff06097807 */ /* 0x002fc60005000000 */
[----:B------:R-:W-:Y:S04]  /*42d0*/  STG.E.U8 desc[UR4][R2.64], R5 ;  /* 0x0000000502007986 */ /* 0x000fe8000c101104 */
[----:B------:R-:W-:Y:S04]  /*42e0*/  STG.E.U8 desc[UR4][R2.64+0x1], R7 ;  /* 0x0000010702007986 */ /* 0x000fe8000c101104 */
[----:B------:R-:W-:Y:S01]  /*42f0*/  STG.E.U8 desc[UR4][R2.64+0x2], R9 ;  /* 0x0000020902007986 */ /* 0x000fe2000c101104 */
[----:B------:R-:W-:Y:S05]  /*4300*/  EXIT ;  /* 0x000000000000794d */ /* 0x000fea0003800000 */
        .weak           $__internal_0_$__cuda_sm20_dsqrt_rn_f64_mediumpath_v1
        .type           $__internal_0_$__cuda_sm20_dsqrt_rn_f64_mediumpath_v1,@function
        .size           $__internal_0_$__cuda_sm20_dsqrt_rn_f64_mediumpath_v1,(.L_x_27 - $__internal_0_$__cuda_sm20_dsqrt_rn_f64_mediumpath_v1)
$__internal_0_$__cuda_sm20_dsqrt_rn_f64_mediumpath_v1:
[----:B------:R-:W-:Y:S01]  /*4310*/  ISETP.GE.U32.AND P0, PT, R8, -0x3400000, PT ;  /* 0xfcc000000800780c */ /* 0x000fe20003f06070 */
[----:B------:R-:W-:Y:S01]  /*4320*/  BSSY.RECONVERGENT B1, `(.L_x_22) ;  /* 0x0000026000017945 */ /* 0x000fe20003800200 */
[----:B------:R-:W-:Y:S02]  /*4330*/  IMAD.MOV.U32 R11, RZ, RZ, R3 ;  /* 0x000000ffff0b7224 */ /* 0x000fe400078e0003 */
[----:B------:R-:W-:Y:S02]  /*4340*/  IMAD.MOV.U32 R22, RZ, RZ, R0 ;  /* 0x000000ffff167224 */ /* 0x000fe400078e0000 */
[----:B------:R-:W-:-:S07]  /*4350*/  IMAD.MOV.U32 R7, RZ, RZ, R21 ;  /* 0x000000ffff077224 */ /* 0x000fce00078e0015 */
[----:B------:R-:W-:Y:S05]  /*4360*/  @!P0 BRA `(.L_x_23) ;  /* 0x0000000000208947 */ /* 0x000fea0003800000 */
[----:B------:R-:W-:-:S10]  /*4370*/  DFMA.RM R18, R18, R22, R6 ;  /* 0x000000161212722b */ /* 0x000fd40000004006 */
[----:B------:R-:W-:-:S05]  /*4380*/  IADD3 R6, P0, PT, R18, 0x1, RZ ;  /* 0x0000000112067810 */ /* 0x000fca0007f1e0ff */
[----:B------:R-:W-:-:S06]  /*4390*/  IMAD.X R7, RZ, RZ, R19, P0 ;  /* 0x000000ffff077224 */ /* 0x000fcc00000e0613 */
[----:B------:R-:W-:-:S08]  /*43a0*/  DFMA.RP R10, -R18, R6, R10 ;  /* 0x00000006120a722b */ /* 0x000fd0000000810a */
[----:B------:R-:W-:-:S06]  /*43b0*/  DSETP.GT.AND P0, PT, R10, RZ, PT ;  /* 0x000000ff0a00722a */ /* 0x000fcc0003f04000 */
[----:B------:R-:W-:Y:S02]  /*43c0*/  FSEL R6, R6, R18, P0 ;  /* 0x0000001206067208 */ /* 0x000fe40000000000 */
[----:B------:R-:W-:Y:S01]  /*43d0*/  FSEL R7, R7, R19, P0 ;  /* 0x0000001307077208 */ /* 0x000fe20000000000 */
[----:B------:R-:W-:Y:S06]  /*43e0*/  BRA `(.L_x_24) ;  /* 0x0000000000647947 */ /* 0x000fec0003800000 */
.L_x_23:
[----:B------:R-:W-:-:S14]  /*43f0*/  DSETP.NE.AND P0, PT, R10, RZ, PT ;  /* 0x000000ff0a00722a */ /* 0x000fdc0003f05000 */
[----:B------:R-:W-:Y:S05]  /*4400*/  @!P0 BRA `(.L_x_25) ;  /* 0x0000000000588947 */ /* 0x000fea0003800000 */
[----:B------:R-:W-:-:S13]  /*4410*/  ISETP.GE.AND P0, PT, R11, RZ, PT ;  /* 0x000000ff0b00720c */ /* 0x000fda0003f06270 */
[----:B------:R-:W-:Y:S02]  /*4420*/  @!P0 IMAD.MOV.U32 R6, RZ, RZ, 0x0 ;  /* 0x00000000ff068424 */ /* 0x000fe400078e00ff */
[----:B------:R-:W-:Y:S01]  /*4430*/  @!P0 IMAD.MOV.U32 R7, RZ, RZ, -0x80000 ;  /* 0xfff80000ff078424 */ /* 0x000fe200078e00ff */
[----:B------:R-:W-:Y:S06]  /*4440*/  @!P0 BRA `(.L_x_24) ;  /* 0x00000000004c8947 */ /* 0x000fec0003800000 */
[----:B------:R-:W-:-:S13]  /*4450*/  ISETP.GT.AND P0, PT, R11, 0x7fefffff, PT ;  /* 0x7fefffff0b00780c */ /* 0x000fda0003f04270 */
[----:B------:R-:W-:Y:S05]  /*4460*/  @P0 BRA `(.L_x_25) ;  /* 0x0000000000400947 */ /* 0x000fea0003800000 */
[----:B------:R-:W-:Y:S01]  /*4470*/  DMUL R10, R10, 8.11296384146066816958e+31 ;  /* 0x469000000a0a7828 */ /* 0x000fe20000000000 */
[----:B------:R-:W-:Y:S02]  /*4480*/  IMAD.MOV.U32 R6, RZ, RZ, RZ ;  /* 0x000000ffff067224 */ /* 0x000fe400078e00ff */
[----:B------:R-:W-:Y:S02]  /*4490*/  IMAD.MOV.U32 R20, RZ, RZ, 0x0 ;  /* 0x00000000ff147424 */ /* 0x000fe400078e00ff */
[----:B------:R-:W-:Y:S01]  /*44a0*/  IMAD.MOV.U32 R21, RZ, RZ, 0x3fd80000 ;  /* 0x3fd80000ff157424 */ /* 0x000fe200078e00ff */
[----:B------:R-:W0:Y:S02]  /*44b0*/  MUFU.RSQ64H R7, R11 ;  /* 0x0000000b00077308 */ /* 0x000e240000001c00 */
[----:B0-----:R-:W-:-:S08]  /*44c0*/  DMUL R18, R6, R6 ;  /* 0x0000000606127228 */ /* 0x001fd00000000000 */
[----:B------:R-:W-:-:S08]  /*44d0*/  DFMA R18, R10, -R18, 1 ;  /* 0x3ff000000a12742b */ /* 0x000fd00000000812 */
[----:B------:R-:W-:Y:S02]  /*44e0*/  DFMA R20, R18, R20, 0.5 ;  /* 0x3fe000001214742b */ /* 0x000fe40000000014 */
[----:B------:R-:W-:-:S08]  /*44f0*/  DMUL R18, R6, R18 ;  /* 0x0000001206127228 */ /* 0x000fd00000000000 */
[----:B------:R-:W-:-:S08]  /*4500*/  DFMA R18, R20, R18, R6 ;  /* 0x000000121412722b */ /* 0x000fd00000000006 */
[----:B------:R-:W-:Y:S02]  /*4510*/  DMUL R6, R10, R18 ;  /* 0x000000120a067228 */ /* 0x000fe40000000000 */
[----:B------:R-:W-:-:S06]  /*4520*/  VIADD R19, R19, 0xfff00000 ;  /* 0xfff0000013137836 */ /* 0x000fcc0000000000 */
[----:B------:R-:W-:-:S08]  /*4530*/  DFMA R20, R6, -R6, R10 ;  /* 0x800000060614722b */ /* 0x000fd0000000000a */
[----:B------:R-:W-:-:S10]  /*4540*/  DFMA R6, R18, R20, R6 ;  /* 0x000000141206722b */ /* 0x000fd40000000006 */
[----:B------:R-:W-:Y:S01]  /*4550*/  VIADD R7, R7, 0xfcb00000 ;  /* 0xfcb0000007077836 */ /* 0x000fe20000000000 */
[----:B------:R-:W-:Y:S06]  /*4560*/  BRA `(.L_x_24) ;  /* 0x0000000000047947 */ /* 0x000fec0003800000 */
.L_x_25:
[----:B------:R-:W-:-:S11]  /*4570*/  DADD R6, R10, R10 ;  /* 0x000000000a067229 */ /* 0x000fd6000000000a */
.L_x_24:
[----:B------:R-:W-:Y:S05]  /*4580*/  BSYNC.RECONVERGENT B1 ;  /* 0x0000000000017941 */ /* 0x000fea0003800200 */
.L_x_22:
[----:B------:R-:W-:Y:S02]  /*4590*/  IMAD.MOV.U32 R5, RZ, RZ, 0x0 ;  /* 0x00000000ff057424 */ /* 0x000fe400078e00ff */
[----:B------:R-:W-:Y:S02]  /*45a0*/  IMAD.MOV.U32 R10, RZ, RZ, R6 ;  /* 0x000000ffff0a7224 */ /* 0x000fe400078e0006 */
[----:B------:R-:W-:Y:S01]  /*45b0*/  IMAD.MOV.U32 R11, RZ, RZ, R7 ;  /* 0x000000ffff0b7224 */ /* 0x000fe200078e0007 */
[----:B------:R-:W-:Y:S06]  /*45c0*/  RET.REL.NODEC R4 `(_Z12sobel_kernelPKhPhjjj) ;  /* 0xffffffb8048c7950 */ /* 0x000fec0003c3ffff */
.L_x_26:
[----:B------:R-:W-:-:S00]  /*45d0*/  BRA `(.L_x_26) ;  /* 0xfffffffc00fc7947 */ /* 0x000fc0000383ffff */
[----:B------:R-:W-:-:S00]  /*45e0*/  NOP ;  /* 0x0000000000007918 */ /* 0x000fc00000000000 */
        /* <DEDUP_REMOVED lines=9> */
.L_x_27:


//--------------------- .nv.shared.reserved.0     --------------------------
	.section	.nv.shared.reserved.0,"aw",@nobits
	.weak		__nv_reservedSMEM_offset_0_alias
	.size		__nv_reservedSMEM_offset_0_alias, 0, 64
	.other		__nv_reservedSMEM_offset_0_alias,@"STO_CUDA_RESERVED_SHARED STV_DEFAULT"
__nv_reservedSMEM_offset_0_alias:
	.zero		0
	.zero		64


//--------------------- .nv.constant0._Z12sobel_kernelPKhPhjjj --------------------------
	.section	.nv.constant0._Z12sobel_kernelPKhPhjjj,"a",@progbits
	.sectionflags	@""
	.align	4
.nv.constant0._Z12sobel_kernelPKhPhjjj:
	.zero		924


//--------------------- SYMBOLS --------------------------

	.type		.nv.reservedSmem.offset0,@object
	.size		.nv.reservedSmem.offset0,0x4
